def matmul_kernel(
    a_ptr,
    b_ptr,
    c_ptr,
    M,
    N,
    K,
    stride_am,
    stride_ak,
    stride_bk,
    stride_bn,
    stride_cm,
    stride_cn,
    BLOCK_M: tl.constexpr,
    BLOCK_N: tl.constexpr,
    BLOCK_K: tl.constexpr,
    GROUP_M: tl.constexpr,
):
    pid = tl.program_id(axis=0)
    num_pid_m = tl.cdiv(M, BLOCK_M)
    num_pid_n = tl.cdiv(N, BLOCK_N)
    num_pid_in_group = GROUP_M * num_pid_n
    group_id = pid // num_pid_in_group
    first_pid_m = group_id * GROUP_M
    group_size_m = min(num_pid_m - first_pid_m, GROUP_M)
    pid_m = first_pid_m + ((pid % num_pid_in_group) % group_size_m)
    pid_n = (pid % num_pid_in_group) // group_size_m

    offs_am = (pid_m * BLOCK_M + tl.arange(0, BLOCK_M)) % M
    offs_bn = (pid_n * BLOCK_N + tl.arange(0, BLOCK_N)) % N
    offs_k = tl.arange(0, BLOCK_K)
    a_ptrs = a_ptr + offs_am[:, None] * stride_am + offs_k[None, :] * stride_ak
    b_ptrs = b_ptr + offs_k[:, None] * stride_bk + offs_bn[None, :] * stride_bn

    acc = tl.zeros((BLOCK_M, BLOCK_N), dtype=tl.float32)
    for kk in range(0, tl.cdiv(K, BLOCK_K)):
        a = tl.load(a_ptrs, mask=offs_k[None, :] < K - kk * BLOCK_K, other=0.0)
        b = tl.load(b_ptrs, mask=offs_k[:, None] < K - kk * BLOCK_K, other=0.0)
        acc = tl.dot(a, b, acc)
        a_ptrs += BLOCK_K * stride_ak
        b_ptrs += BLOCK_K * stride_bk

    c = acc.to(c_ptr.dtype.element_ty)
    offs_cm = pid_m * BLOCK_M + tl.arange(0, BLOCK_M)
    offs_cn = pid_n * BLOCK_N + tl.arange(0, BLOCK_N)
    c_ptrs = c_ptr + offs_cm[:, None] * stride_cm + offs_cn[None, :] * stride_cn
    mask = (offs_cm[:, None] < M) & (offs_cn[None, :] < N)
    tl.store(c_ptrs, c, mask=mask)

# config = {"BLOCK_K": 32, "BLOCK_M": 128, "BLOCK_N": 64, "GROUP_M": 8, "arch": "sm_90", "dtype": "fp32", "num_ctas": 1, "num_stages": 3, "num_warps": 4}
# arch = sm_90


// ===== COMPILED SASS (sm_90a) =====

	.target	sm_90a

	.elftype	@"ET_EXEC"


//--------------------- .note.nv.tkinfo           --------------------------
	.section	.note.nv.tkinfo,"",@"SHT_NOTE"
	.sectionflags	@"SHF_NOTE_NV_TKINFO"
	.tkinfo
        /*0018*/ 	.word	0x00000002
        /*0030*/ 	.string	""
        /*0030*/ 	.string	"ptxas"
        /*0030*/ 	.string	"Cuda compilation tools, release 13.0, V13.0.88"
        /*0030*/ 	.string	"Build cuda_13.0.r13.0/compiler.36424714_0"
        /*0030*/ 	.string	"-v  -suppress-debug-info  -lineinfo  -arch sm_90a "



//--------------------- .note.nv.cuinfo           --------------------------
	.section	.note.nv.cuinfo,"",@"SHT_NOTE"
	.sectionflags	@"SHF_NOTE_NV_CUINFO"
        /*0018*/ 	.short	0x0002
        /*001a*/ 	.short	0x005a
        /*001c*/ 	.short	0x0082
	.zero		2


//--------------------- .nv.info                  --------------------------
	.section	.nv.info,"",@"SHT_CUDA_INFO"
	.align	4


	//----- nvinfo : EIATTR_REGCOUNT
	.align		4
        /*0000*/ 	.byte	0x04, 0x2f
        /*0002*/ 	.short	(.L_1 - .L_0)
	.align		4
.L_0:
        /*0004*/ 	.word	index@(matmul_kernel)
        /*0008*/ 	.word	0x000000ff


	//----- nvinfo : EIATTR_FRAME_SIZE
	.align		4
.L_1:
        /*000c*/ 	.byte	0x04, 0x11
        /*000e*/ 	.short	(.L_3 - .L_2)
	.align		4
.L_2:
        /*0010*/ 	.word	index@(matmul_kernel)
        /*0014*/ 	.word	0x00000000


	//----- nvinfo : EIATTR_MIN_STACK_SIZE
	.align		4
.L_3:
        /*0018*/ 	.byte	0x04, 0x12
        /*001a*/ 	.short	(.L_5 - .L_4)
	.align		4
.L_4:
        /*001c*/ 	.word	index@(matmul_kernel)
        /*0020*/ 	.word	0x00000000
.L_5:


//--------------------- .nv.compat                --------------------------
	.section	.nv.compat,"",@"SHT_CUDA_COMPAT_INFO"
	.align	4
        /*0000*/ 	.byte	0x02, 0x09, 0x01, 0x00, 0x02, 0x02, 0x04, 0x00, 0x02, 0x05, 0x05, 0x00, 0x03, 0x07, 0x01, 0x01
        /*0010*/ 	.byte	0x02, 0x03, 0x00, 0x00, 0x02, 0x06, 0x01, 0x00, 0x04, 0x0b, 0x08, 0x00, 0x00, 0x00, 0x00, 0x00
        /*0020*/ 	.byte	0x00, 0x00, 0x00, 0x00


//--------------------- .nv.info.matmul_kernel    --------------------------
	.section	.nv.info.matmul_kernel,"",@"SHT_CUDA_INFO"
	.sectionflags	@""
	.align	4


	//----- nvinfo : EIATTR_CUDA_API_VERSION
	.align		4
        /*0000*/ 	.byte	0x04, 0x37
        /*0002*/ 	.short	(.L_7 - .L_6)
.L_6:
        /*0004*/ 	.word	0x00000082


	//----- nvinfo : EIATTR_KPARAM_INFO
	.align		4
.L_7:
        /*0008*/ 	.byte	0x04, 0x17
        /*000a*/ 	.short	(.L_9 - .L_8)
.L_8:
        /*000c*/ 	.word	0x00000000
        /*0010*/ 	.short	0x000d
        /*0012*/ 	.short	0x0048
        /*0014*/ 	.byte	0x00, 0xf4, 0x21, 0x00


	//----- nvinfo : EIATTR_KPARAM_INFO
	.align		4
.L_9:
        /*0018*/ 	.byte	0x04, 0x17
        /*001a*/ 	.short	(.L_11 - .L_10)
.L_10:
        /*001c*/ 	.word	0x00000000
        /*0020*/ 	.short	0x000c
        /*0022*/ 	.short	0x0040
        /*0024*/ 	.byte	0x00, 0xf4, 0x21, 0x00


	//----- nvinfo : EIATTR_KPARAM_INFO
	.align		4
.L_11:
        /*0028*/ 	.byte	0x04, 0x17
        /*002a*/ 	.short	(.L_13 - .L_12)
.L_12:
        /*002c*/ 	.word	0x00000000
        /*0030*/ 	.short	0x000b
        /*0032*/ 	.short	0x0038
        /*0034*/ 	.byte	0x00, 0xf0, 0x11, 0x00


	//----- nvinfo : EIATTR_KPARAM_INFO
	.align		4
.L_13:
        /*0038*/ 	.byte	0x04, 0x17
        /*003a*/ 	.short	(.L_15 - .L_14)
.L_14:
        /*003c*/ 	.word	0x00000000
        /*0040*/ 	.short	0x000a
        /*0042*/ 	.short	0x0034
        /*0044*/ 	.byte	0x00, 0xf0, 0x11, 0x00


	//----- nvinfo : EIATTR_KPARAM_INFO
	.align		4
.L_15:
        /*0048*/ 	.byte	0x04, 0x17
        /*004a*/ 	.short	(.L_17 - .L_16)
.L_16:
        /*004c*/ 	.word	0x00000000
        /*0050*/ 	.short	0x0009
        /*0052*/ 	.short	0x0030
        /*0054*/ 	.byte	0x00, 0xf0, 0x11, 0x00


	//----- nvinfo : EIATTR_KPARAM_INFO
	.align		4
.L_17:
        /*0058*/ 	.byte	0x04, 0x17
        /*005a*/ 	.short	(.L_19 - .L_18)
.L_18:
        /*005c*/ 	.word	0x00000000
        /*0060*/ 	.short	0x0008
        /*0062*/ 	.short	0x002c
        /*0064*/ 	.byte	0x00, 0xf0, 0x11, 0x00


	//----- nvinfo : EIATTR_KPARAM_INFO
	.align		4
.L_19:
        /*0068*/ 	.byte	0x04, 0x17
        /*006a*/ 	.short	(.L_21 - .L_20)
.L_20:
        /*006c*/ 	.word	0x00000000
        /*0070*/ 	.short	0x0007
        /*0072*/ 	.short	0x0028
        /*0074*/ 	.byte	0x00, 0xf0, 0x11, 0x00


	//----- nvinfo : EIATTR_KPARAM_INFO
	.align		4
.L_21:
        /*0078*/ 	.byte	0x04, 0x17
        /*007a*/ 	.short	(.L_23 - .L_22)
.L_22:
        /*007c*/ 	.word	0x00000000
        /*0080*/ 	.short	0x0006
        /*0082*/ 	.short	0x0024
        /*0084*/ 	.byte	0x00, 0xf0, 0x11, 0x00


	//----- nvinfo : EIATTR_KPARAM_INFO
	.align		4
.L_23:
        /*0088*/ 	.byte	0x04, 0x17
        /*008a*/ 	.short	(.L_25 - .L_24)
.L_24:
        /*008c*/ 	.word	0x00000000
        /*0090*/ 	.short	0x0005
        /*0092*/ 	.short	0x0020
        /*0094*/ 	.byte	0x00, 0xf0, 0x11, 0x00


	//----- nvinfo : EIATTR_KPARAM_INFO
	.align		4
.L_25:
        /*0098*/ 	.byte	0x04, 0x17
        /*009a*/ 	.short	(.L_27 - .L_26)
.L_26:
        /*009c*/ 	.word	0x00000000
        /*00a0*/ 	.short	0x0004
        /*00a2*/ 	.short	0x001c
        /*00a4*/ 	.byte	0x00, 0xf0, 0x11, 0x00


	//----- nvinfo : EIATTR_KPARAM_INFO
	.align		4
.L_27:
        /*00a8*/ 	.byte	0x04, 0x17
        /*00aa*/ 	.short	(.L_29 - .L_28)
.L_28:
        /*00ac*/ 	.word	0x00000000
        /*00b0*/ 	.short	0x0003
        /*00b2*/ 	.short	0x0018
        /*00b4*/ 	.byte	0x00, 0xf0, 0x11, 0x00


	//----- nvinfo : EIATTR_KPARAM_INFO
	.align		4
.L_29:
        /*00b8*/ 	.byte	0x04, 0x17
        /*00ba*/ 	.short	(.L_31 - .L_30)
.L_30:
        /*00bc*/ 	.word	0x00000000
        /*00c0*/ 	.short	0x0002
        /*00c2*/ 	.short	0x0010
        /*00c4*/ 	.byte	0x00, 0xf4, 0x21, 0x00


	//----- nvinfo : EIATTR_KPARAM_INFO
	.align		4
.L_31:
        /*00c8*/ 	.byte	0x04, 0x17
        /*00ca*/ 	.short	(.L_33 - .L_32)
.L_32:
        /*00cc*/ 	.word	0x00000000
        /*00d0*/ 	.short	0x0001
        /*00d2*/ 	.short	0x0008
        /*00d4*/ 	.byte	0x00, 0xf4, 0x21, 0x00


	//----- nvinfo : EIATTR_KPARAM_INFO
	.align		4
.L_33:
        /*00d8*/ 	.byte	0x04, 0x17
        /*00da*/ 	.short	(.L_35 - .L_34)
.L_34:
        /*00dc*/ 	.word	0x00000000
        /*00e0*/ 	.short	0x0000
        /*00e2*/ 	.short	0x0000
        /*00e4*/ 	.byte	0x00, 0xf4, 0x21, 0x00


	//----- nvinfo : EIATTR_SPARSE_MMA_MASK
	.align		4
.L_35:
        /*00e8*/ 	.byte	0x03, 0x50
        /*00ea*/ 	.short	0x0000


	//----- nvinfo : EIATTR_MAXREG_COUNT
	.align		4
        /*00ec*/ 	.byte	0x03, 0x1b
        /*00ee*/ 	.short	0x00ff


	//----- nvinfo : EIATTR_NUM_BARRIERS
	.align		4
        /*00f0*/ 	.byte	0x02, 0x4c
        /*00f2*/ 	.byte	0x01
	.zero		1


	//----- nvinfo : EIATTR_MERCURY_ISA_VERSION
	.align		4
        /*00f4*/ 	.byte	0x03, 0x5f
        /*00f6*/ 	.short	0x0101


	//----- nvinfo : EIATTR_EXIT_INSTR_OFFSETS
	.align		4
        /*00f8*/ 	.byte	0x04, 0x1c
        /*00fa*/ 	.short	(.L_37 - .L_36)


	//   ....[0]....
.L_36:
        /*00fc*/ 	.word	0x000085e0


	//   ....[1]....
        /*0100*/ 	.word	0x00008600


	//----- nvinfo : EIATTR_REQNTID
	.align		4
.L_37:
        /*0104*/ 	.byte	0x04, 0x10
        /*0106*/ 	.short	(.L_39 - .L_38)
.L_38:
        /*0108*/ 	.word	0x00000080
        /*010c*/ 	.word	0x00000001
        /*0110*/ 	.word	0x00000001


	//----- nvinfo : EIATTR_CBANK_PARAM_SIZE
	.align		4
.L_39:
        /*0114*/ 	.byte	0x03, 0x19
        /*0116*/ 	.short	0x0050


	//----- nvinfo : EIATTR_PARAM_CBANK
	.align		4
        /*0118*/ 	.byte	0x04, 0x0a
        /*011a*/ 	.short	(.L_41 - .L_40)
	.align		4
.L_40:
        /*011c*/ 	.word	index@(.nv.constant0.matmul_kernel)
        /*0120*/ 	.short	0x0210
        /*0122*/ 	.short	0x0050


	//----- nvinfo : EIATTR_SW_WAR
	.align		4
.L_41:
        /*0124*/ 	.byte	0x04, 0x36
        /*0126*/ 	.short	(.L_43 - .L_42)
.L_42:
        /*0128*/ 	.word	0x00000008
.L_43:


//--------------------- .nv.callgraph             --------------------------
	.section	.nv.callgraph,"",@"SHT_CUDA_CALLGRAPH"
	.align	4
	.sectionentsize	8
	.align		4
        /*0000*/ 	.word	0x00000000
	.align		4
        /*0004*/ 	.word	0xffffffff
	.align		4
        /*0008*/ 	.word	0x00000000
	.align		4
        /*000c*/ 	.word	0xfffffffe
	.align		4
        /*0010*/ 	.word	0x00000000
	.align		4
        /*0014*/ 	.word	0xfffffffd
	.align		4
        /*0018*/ 	.word	0x00000000
	.align		4
        /*001c*/ 	.word	0xfffffffc


//--------------------- .text.matmul_kernel       --------------------------
	.section	.text.matmul_kernel,"ax",@progbits
	.align	128
        .global         matmul_kernel
        .type           matmul_kernel,@function
        .size           matmul_kernel,(.L_x_3 - matmul_kernel)
        .other          matmul_kernel,@"STO_CUDA_ENTRY STV_DEFAULT"
matmul_kernel:
.text.matmul_kernel:
[----:B------:R-:W-:Y:S08]  /*0000*/  LDC R1, c[0x0][0x28] ;  /* 0x00000a00ff017b82 */ /* 0x000ff00000000800 */
[----:B------:R-:W1:Y:S01]  /*0010*/  LDC.64 R122, c[0x0][0x228] ;  /* 0x00008a00ff7a7b82 */ /* 0x000e620000000a00 */
[----:B------:R-:W2:Y:S01]  /*0020*/  S2R R5, SR_CTAID.X ;  /* 0x0000000000057919 */ /* 0x000ea20000002500 */
[----:B------:R-:W-:Y:S01]  /*0030*/  UMOV UR8, 0x400 ;  /* 0x0000040000087882 */ /* 0x000fe20000000000 */
[----:B------:R-:W-:Y:S01]  /*0040*/  ULDC.64 UR6, c[0x0][0x210] ;  /* 0x0000840000067ab9 */ /* 0x000fe20000000a00 */
[----:B------:R-:W-:Y:S01]  /*0050*/  ULDC.64 UR16, c[0x0][0x208] ;  /* 0x0000820000107ab9 */ /* 0x000fe20000000a00 */
[----:B------:R-:W3:Y:S01]  /*0060*/  S2R R161, SR_TID.X ;  /* 0x0000000000a17919 */ /* 0x000ee20000002100 */
[----:B------:R-:W-:-:S02]  /*0070*/  ULDC UR9, c[0x0][0x240] ;  /* 0x0000900000097ab9 */ /* 0x000fc40000000800 */
[----:B------:R-:W4:Y:S08]  /*0080*/  LDC.64 R138, c[0x0][0x230] ;  /* 0x00008c00ff8a7b82 */ /* 0x000f300000000a00 */
[----:B------:R-:W5:Y:S01]  /*0090*/  S2UR UR4, SR_CgaCtaId ;  /* 0x00000000000479c3 */ /* 0x000f620000008800 */
[----:B-1----:R-:W-:Y:S01]  /*00a0*/  VIADD R0, R123, 0x3f ;  /* 0x0000003f7b007836 */ /* 0x002fe20000000000 */
[----:B------:R-:W-:-:S06]  /*00b0*/  IABS R23, R123 ;  /* 0x0000007b00177213 */ /* 0x000fcc0000000000 */
[----:B------:R-:W1:Y:S01]  /*00c0*/  LDC.64 R114, c[0x0][0x238] ;  /* 0x00008e00ff727b82 */ /* 0x000e620000000a00 */
[----:B------:R-:W-:Y:S02]  /*00d0*/  IABS R17, R122 ;  /* 0x0000007a00117213 */ /* 0x000fe40000000000 */
[----:B------:R-:W-:Y:S02]  /*00e0*/  SHF.R.S32.HI R3, RZ, 0x1f, R0 ;  /* 0x0000001fff037819 */ /* 0x000fe40000011400 */
[----:B------:R-:W-:Y:S01]  /*00f0*/  LOP3.LUT R154, RZ, R123, RZ, 0x33, !PT ;  /* 0x0000007bff9a7212 */ /* 0x000fe200078e33ff */
[C---:B----4-:R-:W-:Y:S01]  /*0100*/  VIADD R39, R138.reuse, 0xffffffc6 ;  /* 0xffffffc68a277836 */ /* 0x050fe20000000000 */
[----:B------:R-:W-:Y:S01]  /*0110*/  LEA.HI R3, R3, R0, RZ, 0x6 ;  /* 0x0000000003037211 */ /* 0x000fe200078f30ff */
[C---:B------:R-:W-:Y:S01]  /*0120*/  VIADD R40, R138.reuse, 0xffffffc7 ;  /* 0xffffffc78a287836 */ /* 0x040fe20000000000 */
[----:B--2---:R-:W-:Y:S01]  /*0130*/  IABS R8, R5 ;  /* 0x0000000500087213 */ /* 0x004fe20000000000 */
[C---:B------:R-:W-:Y:S01]  /*0140*/  VIADD R44, R138.reuse, 0xffffffc3 ;  /* 0xffffffc38a2c7836 */ /* 0x040fe20000000000 */
[----:B------:R-:W-:Y:S01]  /*0150*/  SHF.R.S32.HI R3, RZ, 0x6, R3 ;  /* 0x00000006ff037819 */ /* 0x000fe20000011403 */
[C---:B------:R-:W-:Y:S01]  /*0160*/  VIADD R43, R138.reuse, 0xffffffdc ;  /* 0xffffffdc8a2b7836 */ /* 0x040fe20000000000 */
[----:B---3--:R-:W-:Y:S01]  /*0170*/  LOP3.LUT R107, R161, 0x1f, RZ, 0xc0, !PT ;  /* 0x0000001fa16b7812 */ /* 0x008fe200078ec0ff */
[----:B-----5:R-:W-:Y:S01]  /*0180*/  ULEA UR8, UR4, UR8, 0x18 ;  /* 0x0000000804087291 */ /* 0x020fe2000f8ec03f */
[----:B------:R-:W-:-:S02]  /*0190*/  VIADD R47, R138, 0xffffffde ;  /* 0xffffffde8a2f7836 */ /* 0x000fc40000000000 */
[----:B------:R-:W-:Y:S01]  /*01a0*/  IMAD.SHL.U32 R4, R3, 0x8, RZ ;  /* 0x0000000803047824 */ /* 0x000fe200078e00ff */
[----:B------:R-:W-:Y:S01]  /*01b0*/  ULDC.64 UR4, c[0x0][0x218] ;  /* 0x0000860000047ab9 */ /* 0x000fe20000000a00 */
[C---:B------:R-:W-:Y:S02]  /*01c0*/  VIADD R48, R138.reuse, 0xffffffdf ;  /* 0xffffffdf8a307836 */ /* 0x040fe40000000000 */
[C---:B------:R-:W-:Y:S01]  /*01d0*/  VIADD R51, R138.reuse, 0xffffffda ;  /* 0xffffffda8a337836 */ /* 0x040fe20000000000 */
[-C--:B------:R-:W-:Y:S01]  /*01e0*/  IABS R7, R4.reuse ;  /* 0x0000000400077213 */ /* 0x080fe20000000000 */
[----:B------:R-:W-:Y:S01]  /*01f0*/  VIADD R53, R138, 0xffffffdb ;  /* 0xffffffdb8a357836 */ /* 0x000fe20000000000 */
[----:B------:R-:W-:Y:S01]  /*0200*/  IABS R10, R4 ;  /* 0x00000004000a7213 */ /* 0x000fe20000000000 */
[C---:B-1----:R-:W-:Y:S01]  /*0210*/  IMAD R127, R114.reuse, 0x24, RZ ;  /* 0x00000024727f7824 */ /* 0x042fe200078e02ff */
[----:B------:R-:W1:Y:S01]  /*0220*/  I2F.RP R0, R7 ;  /* 0x0000000700007306 */ /* 0x000e620000209400 */
[----:B------:R-:W-:-:S02]  /*0230*/  IMAD R129, R114, 0x28, RZ ;  /* 0x0000002872817824 */ /* 0x000fc400078e02ff */
[C---:B------:R-:W-:Y:S02]  /*0240*/  IMAD R73, R114.reuse, 0x2c, RZ ;  /* 0x0000002c72497824 */ /* 0x040fe400078e02ff */
[----:B------:R-:W-:Y:S02]  /*0250*/  IMAD R125, R114, 0x30, RZ ;  /* 0x00000030727d7824 */ /* 0x000fe400078e02ff */
[C---:B------:R-:W-:Y:S02]  /*0260*/  VIADD R54, R138.reuse, 0xffffffd5 ;  /* 0xffffffd58a367836 */ /* 0x040fe40000000000 */
[C---:B------:R-:W-:Y:S02]  /*0270*/  VIADD R55, R138.reuse, 0xffffffd6 ;  /* 0xffffffd68a377836 */ /* 0x040fe40000000000 */
[C---:B------:R-:W-:Y:S02]  /*0280*/  VIADD R58, R138.reuse, 0xffffffd1 ;  /* 0xffffffd18a3a7836 */ /* 0x040fe40000000000 */
[----:B------:R-:W-:Y:S01]  /*0290*/  VIADD R168, R138, 0xffffffe0 ;  /* 0xffffffe08aa87836 */ /* 0x000fe20000000000 */
[----:B-1----:R-:W1:Y:S01]  /*02a0*/  MUFU.RCP R0, R0 ;  /* 0x0000000000007308 */ /* 0x002e620000001000 */
[----:B------:R-:W-:-:S02]  /*02b0*/  IMAD R121, R114, 0x34, RZ ;  /* 0x0000003472797824 */ /* 0x000fc400078e02ff */
[C---:B------:R-:W-:Y:S02]  /*02c0*/  IMAD R117, R114.reuse, 0x38, RZ ;  /* 0x0000003872757824 */ /* 0x040fe400078e02ff */
[C---:B------:R-:W-:Y:S02]  /*02d0*/  IMAD R119, R114.reuse, 0x3c, RZ ;  /* 0x0000003c72777824 */ /* 0x040fe400078e02ff */
[C---:B------:R-:W-:Y:S02]  /*02e0*/  IMAD R90, R114.reuse, 0xf, RZ ;  /* 0x0000000f725a7824 */ /* 0x040fe400078e02ff */
[C---:B------:R-:W-:Y:S02]  /*02f0*/  IMAD.SHL.U32 R91, R114.reuse, 0x10, RZ ;  /* 0x00000010725b7824 */ /* 0x040fe400078e00ff */
[C---:B------:R-:W-:Y:S02]  /*0300*/  IMAD R113, R114.reuse, 0x44, RZ ;  /* 0x0000004472717824 */ /* 0x040fe400078e02ff */
[----:B------:R-:W-:-:S02]  /*0310*/  IMAD R83, R114, 0x48, RZ ;  /* 0x0000004872537824 */ /* 0x000fc400078e02ff */
[----:B------:R-:W-:Y:S02]  /*0320*/  IMAD R92, R114, 0x11, RZ ;  /* 0x00000011725c7824 */ /* 0x000fe400078e02ff */
[----:B-1----:R-:W-:Y:S02]  /*0330*/  VIADD R2, R0, 0xffffffe ;  /* 0x0ffffffe00027836 */ /* 0x002fe40000000000 */
[----:B------:R-:W-:Y:S02]  /*0340*/  IMAD.MOV R0, RZ, RZ, -R10 ;  /* 0x000000ffff007224 */ /* 0x000fe400078e0a0a */
[----:B------:R1:W2:Y:S01]  /*0350*/  F2I.FTZ.U32.TRUNC.NTZ R3, R2 ;  /* 0x0000000200037305 */ /* 0x0002a2000021f000 */
[----:B------:R-:W-:Y:S02]  /*0360*/  IMAD R93, R114, 0x12, RZ ;  /* 0x00000012725d7824 */ /* 0x000fe400078e02ff */
[----:B------:R-:W-:Y:S02]  /*0370*/  VIADD R59, R138, 0xffffffd2 ;  /* 0xffffffd28a3b7836 */ /* 0x000fe40000000000 */
[----:B------:R-:W-:-:S02]  /*0380*/  IMAD R85, R114, 0x4c, RZ ;  /* 0x0000004c72557824 */ /* 0x000fc400078e02ff */
[C---:B------:R-:W-:Y:S02]  /*0390*/  IMAD R79, R114.reuse, 0x50, RZ ;  /* 0x00000050724f7824 */ /* 0x040fe400078e02ff */
[----:B-1----:R-:W-:Y:S02]  /*03a0*/  IMAD.MOV.U32 R2, RZ, RZ, RZ ;  /* 0x000000ffff027224 */ /* 0x002fe400078e00ff */
[C---:B------:R-:W-:Y:S02]  /*03b0*/  IMAD R94, R114.reuse, 0x13, RZ ;  /* 0x00000013725e7824 */ /* 0x040fe400078e02ff */
[C---:B------:R-:W-:Y:S02]  /*03c0*/  IMAD R81, R114.reuse, 0x54, RZ ;  /* 0x0000005472517824 */ /* 0x040fe400078e02ff */
[----:B--2---:R-:W-:Y:S02]  /*03d0*/  IMAD.MOV R6, RZ, RZ, -R3 ;  /* 0x000000ffff067224 */ /* 0x004fe400078e0a03 */
[----:B------:R-:W-:-:S02]  /*03e0*/  IMAD R95, R114, 0x15, RZ ;  /* 0x00000015725f7824 */ /* 0x000fc400078e02ff */
[----:B------:R-:W-:Y:S02]  /*03f0*/  IMAD R9, R6, R7, RZ ;  /* 0x0000000706097224 */ /* 0x000fe400078e02ff */
[----:B------:R-:W-:Y:S02]  /*0400*/  IMAD.MOV.U32 R6, RZ, RZ, R8 ;  /* 0x000000ffff067224 */ /* 0x000fe400078e0008 */
[----:B------:R-:W-:-:S04]  /*0410*/  IMAD.HI.U32 R3, R3, R9, R2 ;  /* 0x0000000903037227 */ /* 0x000fc800078e0002 */
[----:B------:R-:W-:Y:S02]  /*0420*/  IMAD R96, R114, 0x16, RZ ;  /* 0x0000001672607824 */ /* 0x000fe400078e02ff */
[----:B------:R-:W-:-:S04]  /*0430*/  IMAD.HI.U32 R3, R3, R6, RZ ;  /* 0x0000000603037227 */ /* 0x000fc800078e00ff */
[----:B------:R-:W-:Y:S02]  /*0440*/  IMAD R0, R3, R0, R6 ;  /* 0x0000000003007224 */ /* 0x000fe400078e0206 */
[C---:B------:R-:W-:Y:S02]  /*0450*/  IMAD R77, R114.reuse, 0x5c, RZ ;  /* 0x0000005c724d7824 */ /* 0x040fe400078e02ff */
[C---:B------:R-:W-:Y:S01]  /*0460*/  IMAD R97, R114.reuse, 0x17, RZ ;  /* 0x0000001772617824 */ /* 0x040fe200078e02ff */
[----:B------:R-:W-:Y:S01]  /*0470*/  ISETP.GT.U32.AND P1, PT, R7, R0, PT ;  /* 0x000000000700720c */ /* 0x000fe20003f24070 */
[C---:B------:R-:W-:Y:S02]  /*0480*/  IMAD R98, R114.reuse, 0x19, RZ ;  /* 0x0000001972627824 */ /* 0x040fe400078e02ff */
[C---:B------:R-:W-:Y:S02]  /*0490*/  IMAD R99, R114.reuse, 0x1a, RZ ;  /* 0x0000001a72637824 */ /* 0x040fe400078e02ff */
[----:B------:R-:W-:-:S02]  /*04a0*/  IMAD R100, R114, 0x1b, RZ ;  /* 0x0000001b72647824 */ /* 0x000fc400078e02ff */
[C---:B------:R-:W-:Y:S02]  /*04b0*/  IMAD R101, R114.reuse, 0x1d, RZ ;  /* 0x0000001d72657824 */ /* 0x040fe400078e02ff */
[C---:B------:R-:W-:Y:S02]  /*04c0*/  IMAD R102, R114.reuse, 0x1e, RZ ;  /* 0x0000001e72667824 */ /* 0x040fe400078e02ff */
[----:B------:R-:W-:Y:S02]  /*04d0*/  IMAD R103, R114, 0x1f, RZ ;  /* 0x0000001f72677824 */ /* 0x000fe400078e02ff */
[----:B------:R-:W-:Y:S02]  /*04e0*/  @!P1 IMAD.IADD R0, R0, 0x1, -R7 ;  /* 0x0000000100009824 */ /* 0x000fe400078e0a07 */
[----:B------:R-:W-:Y:S01]  /*04f0*/  @!P1 VIADD R3, R3, 0x1 ;  /* 0x0000000103039836 */ /* 0x000fe20000000000 */
[----:B------:R-:W-:Y:S01]  /*0500*/  ISETP.NE.AND P1, PT, R4, RZ, PT ;  /* 0x000000ff0400720c */ /* 0x000fe20003f25270 */
[----:B------:R-:W-:Y:S01]  /*0510*/  VIADD R170, R138, 0xffffffc0 ;  /* 0xffffffc08aaa7836 */ /* 0x000fe20000000000 */
[----:B------:R-:W-:Y:S01]  /*0520*/  ISETP.GE.U32.AND P0, PT, R0, R7, PT ;  /* 0x000000070000720c */ /* 0x000fe20003f06070 */
[----:B------:R-:W-:Y:S01]  /*0530*/  IMAD R155, R107, R115, RZ ;  /* 0x000000736b9b7224 */ /* 0x000fe200078e02ff */
[----:B------:R-:W-:-:S03]  /*0540*/  LOP3.LUT R0, R5, R4, RZ, 0x3c, !PT ;  /* 0x0000000405007212 */ /* 0x000fc600078e3cff */
[----:B------:R-:W-:Y:S01]  /*0550*/  IMAD.SHL.U32 R109, R155, 0x4, RZ ;  /* 0x000000049b6d7824 */ /* 0x000fe200078e00ff */
[----:B------:R-:W-:Y:S01]  /*0560*/  ISETP.GE.AND P2, PT, R0, RZ, PT ;  /* 0x000000ff0000720c */ /* 0x000fe20003f46270 */
[----:B------:R-:W-:-:S06]  /*0570*/  VIADD R0, R122, 0x7f ;  /* 0x0000007f7a007836 */ /* 0x000fcc0000000000 */
[----:B------:R-:W-:-:S04]  /*0580*/  @P0 VIADD R3, R3, 0x1 ;  /* 0x0000000103030836 */ /* 0x000fc80000000000 */
[----:B------:R-:W-:Y:S01]  /*0590*/  IMAD.MOV.U32 R2, RZ, RZ, R3 ;  /* 0x000000ffff027224 */ /* 0x000fe200078e0003 */
[----:B------:R-:W-:-:S03]  /*05a0*/  SHF.R.S32.HI R3, RZ, 0x1f, R0 ;  /* 0x0000001fff037819 */ /* 0x000fc60000011400 */
[----:B------:R-:W-:Y:S01]  /*05b0*/  @!P2 IMAD.MOV R2, RZ, RZ, -R2 ;  /* 0x000000ffff02a224 */ /* 0x000fe200078e0a02 */
[----:B------:R-:W-:Y:S02]  /*05c0*/  @!P1 LOP3.LUT R2, RZ, R4, RZ, 0x33, !PT ;  /* 0x00000004ff029212 */ /* 0x000fe400078e33ff */
[----:B------:R-:W-:-:S03]  /*05d0*/  LEA.HI R3, R3, R0, RZ, 0x7 ;  /* 0x0000000003037211 */ /* 0x000fc600078f38ff */
[----:B------:R-:W-:Y:S02]  /*05e0*/  IMAD.SHL.U32 R10, R2, 0x8, RZ ;  /* 0x00000008020a7824 */ /* 0x000fe400078e00ff */
[----:B------:R-:W-:-:S03]  /*05f0*/  IMAD.MOV R2, RZ, RZ, -R2 ;  /* 0x000000ffff027224 */ /* 0x000fc600078e0a02 */
[----:B------:R-:W-:Y:S01]  /*0600*/  LEA.HI.SX32 R3, R3, -R10, 0x19 ;  /* 0x8000000a03037211 */ /* 0x000fe200078fcaff */
[----:B------:R-:W-:Y:S02]  /*0610*/  IMAD R11, R4, R2, R5 ;  /* 0x00000002040b7224 */ /* 0x000fe400078e0205 */
[----:B------:R-:W-:Y:S01]  /*0620*/  IMAD.MOV.U32 R2, RZ, RZ, RZ ;  /* 0x000000ffff027224 */ /* 0x000fe200078e00ff */
[----:B------:R-:W-:Y:S02]  /*0630*/  VIMNMX R12, R3, 0x8, PT ;  /* 0x00000008030c7848 */ /* 0x000fe40003fe0100 */
[----:B------:R-:W-:Y:S02]  /*0640*/  IABS R4, R11 ;  /* 0x0000000b00047213 */ /* 0x000fe40000000000 */
[----:B------:R-:W-:-:S04]  /*0650*/  IABS R7, R12 ;  /* 0x0000000c00077213 */ /* 0x000fc80000000000 */
[----:B------:R-:W1:Y:S08]  /*0660*/  I2F.RP R0, R7 ;  /* 0x0000000700007306 */ /* 0x000e700000209400 */
[----:B-1----:R-:W1:Y:S02]  /*0670*/  MUFU.RCP R0, R0 ;  /* 0x0000000000007308 */ /* 0x002e640000001000 */
[----:B-1----:R-:W-:-:S06]  /*0680*/  VIADD R3, R0, 0xffffffe ;  /* 0x0ffffffe00037836 */ /* 0x002fcc0000000000 */
[----:B------:R-:W1:Y:S02]  /*0690*/  F2I.FTZ.U32.TRUNC.NTZ R3, R3 ;  /* 0x0000000300037305 */ /* 0x000e64000021f000 */
[----:B-1----:R-:W-:-:S04]  /*06a0*/  IMAD.MOV R6, RZ, RZ, -R3 ;  /* 0x000000ffff067224 */ /* 0x002fc800078e0a03 */
[----:B------:R-:W-:Y:S01]  /*06b0*/  IMAD R5, R6, R7, RZ ;  /* 0x0000000706057224 */ /* 0x000fe200078e02ff */
[----:B------:R-:W-:-:S03]  /*06c0*/  IABS R6, R12 ;  /* 0x0000000c00067213 */ /* 0x000fc60000000000 */
[----:B------:R-:W-:Y:S02]  /*06d0*/  IMAD.HI.U32 R2, R3, R5, R2 ;  /* 0x0000000503027227 */ /* 0x000fe400078e0002 */
[----:B------:R-:W1:Y:S02]  /*06e0*/  I2F.RP R3, R17 ;  /* 0x0000001100037306 */ /* 0x000e640000209400 */
[----:B------:R-:W-:Y:S02]  /*06f0*/  IMAD.MOV.U32 R5, RZ, RZ, R4 ;  /* 0x000000ffff057224 */ /* 0x000fe400078e0004 */
[----:B------:R-:W-:Y:S02]  /*0700*/  IMAD.MOV R0, RZ, RZ, -R6 ;  /* 0x000000ffff007224 */ /* 0x000fe400078e0a06 */
[----:B------:R-:W-:Y:S02]  /*0710*/  IMAD.HI.U32 R2, R2, R5, RZ ;  /* 0x0000000502027227 */ /* 0x000fe400078e00ff */
[----:B------:R-:W2:Y:S02]  /*0720*/  I2F.RP R4, R23 ;  /* 0x0000001700047306 */ /* 0x000ea40000209400 */
[----:B------:R-:W-:-:S05]  /*0730*/  IMAD R0, R2, R0, R5 ;  /* 0x0000000002007224 */ /* 0x000fca00078e0205 */
[----:B------:R-:W-:Y:S01]  /*0740*/  ISETP.GT.U32.AND P1, PT, R7, R0, PT ;  /* 0x000000000700720c */ /* 0x000fe20003f24070 */
[----:B-1----:R-:W1:Y:S08]  /*0750*/  MUFU.RCP R3, R3 ;  /* 0x0000000300037308 */ /* 0x002e700000001000 */
[----:B--2---:R-:W2:Y:S04]  /*0760*/  MUFU.RCP R4, R4 ;  /* 0x0000000400047308 */ /* 0x004ea80000001000 */
[----:B------:R-:W-:-:S02]  /*0770*/  @!P1 IMAD.IADD R0, R0, 0x1, -R7 ;  /* 0x0000000100009824 */ /* 0x000fc400078e0a07 */
[----:B------:R-:W-:Y:S01]  /*0780*/  @!P1 VIADD R2, R2, 0x1 ;  /* 0x0000000102029836 */ /* 0x000fe20000000000 */
[----:B------:R-:W-:Y:S02]  /*0790*/  ISETP.NE.AND P1, PT, R12, RZ, PT ;  /* 0x000000ff0c00720c */ /* 0x000fe40003f25270 */
[----:B------:R-:W-:Y:S01]  /*07a0*/  ISETP.GE.U32.AND P0, PT, R0, R7, PT ;  /* 0x000000070000720c */ /* 0x000fe20003f06070 */
[----:B-1----:R-:W-:Y:S01]  /*07b0*/  VIADD R6, R3, 0xffffffe ;  /* 0x0ffffffe03067836 */ /* 0x002fe20000000000 */
[----:B------:R-:W-:-:S03]  /*07c0*/  LOP3.LUT R0, R11, R12, RZ, 0x3c, !PT ;  /* 0x0000000c0b007212 */ /* 0x000fc600078e3cff */
[----:B------:R1:W3:Y:S01]  /*07d0*/  F2I.FTZ.U32.TRUNC.NTZ R7, R6 ;  /* 0x0000000600077305 */ /* 0x0002e2000021f000 */
[----:B------:R-:W-:Y:S01]  /*07e0*/  ISETP.GE.AND P2, PT, R0, RZ, PT ;  /* 0x000000ff0000720c */ /* 0x000fe20003f46270 */
[----:B--2---:R-:W-:Y:S01]  /*07f0*/  VIADD R8, R4, 0xffffffe ;  /* 0x0ffffffe04087836 */ /* 0x004fe20000000000 */
[----:B------:R-:W-:-:S05]  /*0800*/  LOP3.LUT R0, R161, 0x7f, RZ, 0xc0, !PT ;  /* 0x0000007fa1007812 */ /* 0x000fca00078ec0ff */
[----:B------:R-:W-:Y:S01]  /*0810*/  @P0 VIADD R2, R2, 0x1 ;  /* 0x0000000102020836 */ /* 0x000fe20000000000 */
[----:B------:R3:W2:Y:S01]  /*0820*/  F2I.FTZ.U32.TRUNC.NTZ R9, R8 ;  /* 0x0000000800097305 */ /* 0x0006a2000021f000 */
[----:B------:R-:W-:Y:S01]  /*0830*/  IMAD.SHL.U32 R3, R0, 0x4, RZ ;  /* 0x0000000400037824 */ /* 0x000fe200078e00ff */
[----:B-1----:R-:W-:Y:S01]  /*0840*/  SHF.R.U32.HI R6, RZ, 0x5, R161 ;  /* 0x00000005ff067819 */ /* 0x002fe200000116a1 */
[----:B------:R-:W-:Y:S01]  /*0850*/  IMAD.MOV.U32 R14, RZ, RZ, R2 ;  /* 0x000000ffff0e7224 */ /* 0x000fe200078e0002 */
[----:B------:R-:W-:-:S03]  /*0860*/  LOP3.LUT R2, R161, 0x60, RZ, 0xc0, !PT ;  /* 0x00000060a1027812 */ /* 0x000fc600078ec0ff */
[----:B------:R-:W-:Y:S01]  /*0870*/  @!P2 IMAD.MOV R14, RZ, RZ, -R14 ;  /* 0x000000ffff0ea224 */ /* 0x000fe200078e0a0e */
[----:B------:R-:W-:Y:S01]  /*0880*/  @!P1 LOP3.LUT R14, RZ, R12, RZ, 0x33, !PT ;  /* 0x0000000cff0e9212 */ /* 0x000fe200078e33ff */
[----:B---3--:R-:W-:Y:S01]  /*0890*/  IMAD.MOV R8, RZ, RZ, -R7 ;  /* 0x000000ffff087224 */ /* 0x008fe200078e0a07 */
[----:B------:R-:W-:-:S03]  /*08a0*/  SHF.R.U32.HI R4, RZ, 0x1, R2 ;  /* 0x00000001ff047819 */ /* 0x000fc60000011602 */
[----:B------:R-:W-:Y:S01]  /*08b0*/  IMAD.MOV R5, RZ, RZ, -R14 ;  /* 0x000000ffff057224 */ /* 0x000fe200078e0a0e */
[----:B------:R-:W-:Y:S01]  /*08c0*/  LOP3.LUT R3, R3, R4, RZ, 0x3c, !PT ;  /* 0x0000000403037212 */ /* 0x000fe200078e3cff */
[----:B--2---:R-:W-:Y:S02]  /*08d0*/  IMAD.MOV R13, RZ, RZ, -R9 ;  /* 0x000000ffff0d7224 */ /* 0x004fe400078e0a09 */
[----:B------:R-:W-:Y:S01]  /*08e0*/  IMAD R5, R12, R5, R11 ;  /* 0x000000050c057224 */ /* 0x000fe200078e020b */
[----:B------:R-:W-:Y:S01]  /*08f0*/  SGXT.U32 R11, R6, 0x2 ;  /* 0x00000002060b781a */ /* 0x000fe20000000000 */
[----:B------:R-:W-:Y:S01]  /*0900*/  IMAD.SHL.U32 R4, R14, 0x40, RZ ;  /* 0x000000400e047824 */ /* 0x000fe200078e00ff */
[----:B------:R-:W-:Y:S01]  /*0910*/  LOP3.LUT R110, R3, 0x40, RZ, 0x3c, !PT ;  /* 0x00000040036e7812 */ /* 0x000fe200078e3cff */
[----:B------:R-:W-:Y:S02]  /*0920*/  IMAD.MOV.U32 R12, RZ, RZ, R13 ;  /* 0x000000ffff0c7224 */ /* 0x000fe400078e000d */
[----:B------:R-:W-:Y:S01]  /*0930*/  IMAD R13, R8, R17, RZ ;  /* 0x00000011080d7224 */ /* 0x000fe200078e02ff */
[----:B------:R-:W-:Y:S01]  /*0940*/  LOP3.LUT R11, R4, R11, RZ, 0xfc, !PT ;  /* 0x0000000b040b7212 */ /* 0x000fe200078efcff */
[----:B------:R-:W-:-:S02]  /*0950*/  IMAD.MOV.U32 R6, RZ, RZ, RZ ;  /* 0x000000ffff067224 */ /* 0x000fc400078e00ff */
[----:B------:R-:W-:Y:S01]  /*0960*/  IMAD R15, R12, R23, RZ ;  /* 0x000000170c0f7224 */ /* 0x000fe200078e02ff */
[----:B------:R-:W-:Y:S01]  /*0970*/  LOP3.LUT R24, R11, 0xc, RZ, 0xfc, !PT ;  /* 0x0000000c0b187812 */ /* 0x000fe200078efcff */
[----:B------:R-:W-:Y:S01]  /*0980*/  IMAD.HI.U32 R6, R7, R13, R6 ;  /* 0x0000000d07067227 */ /* 0x000fe200078e0006 */
[----:B------:R-:W-:Y:S02]  /*0990*/  LOP3.LUT R7, R11, 0x4, RZ, 0xfc, !PT ;  /* 0x000000040b077812 */ /* 0x000fe400078efcff */
[----:B------:R-:W-:Y:S01]  /*09a0*/  IABS R19, R24 ;  /* 0x0000001800137213 */ /* 0x000fe20000000000 */
[----:B------:R-:W-:Y:S01]  /*09b0*/  IMAD.MOV.U32 R8, RZ, RZ, RZ ;  /* 0x000000ffff087224 */ /* 0x000fe200078e00ff */
[----:B------:R-:W-:Y:S01]  /*09c0*/  IABS R14, R11 ;  /* 0x0000000b000e7213 */ /* 0x000fe20000000000 */
[----:B------:R-:W-:Y:S01]  /*09d0*/  IMAD.IADD R5, R10, 0x1, R5 ;  /* 0x000000010a057824 */ /* 0x000fe200078e0205 */
[----:B------:R-:W-:Y:S01]  /*09e0*/  ISETP.GE.AND P0, PT, R7, RZ, PT ;  /* 0x000000ff0700720c */ /* 0x000fe20003f06270 */
[----:B------:R-:W-:Y:S01]  /*09f0*/  IMAD.HI.U32 R8, R9, R15, R8 ;  /* 0x0000000f09087227 */ /* 0x000fe200078e0008 */
[----:B------:R-:W-:-:S02]  /*0a00*/  LOP3.LUT R9, R11, 0x8, RZ, 0xfc, !PT ;  /* 0x000000080b097812 */ /* 0x000fc400078efcff */
[----:B------:R-:W-:Y:S01]  /*0a10*/  IABS R15, R7 ;  /* 0x00000007000f7213 */ /* 0x000fe20000000000 */
[----:B------:R-:W-:Y:S01]  /*0a20*/  IMAD R5, R5, 0x80, R0 ;  /* 0x0000008005057824 */ /* 0x000fe200078e0200 */
[----:B------:R-:W-:Y:S01]  /*0a30*/  ISETP.GE.AND P4, PT, R9, RZ, PT ;  /* 0x000000ff0900720c */ /* 0x000fe20003f86270 */
[C---:B------:R-:W-:Y:S01]  /*0a40*/  IMAD.HI.U32 R12, R8.reuse, R19, RZ ;  /* 0x00000013080c7227 */ /* 0x040fe200078e00ff */
[----:B------:R-:W-:Y:S02]  /*0a50*/  IABS R18, R9 ;  /* 0x0000000900127213 */ /* 0x000fe40000000000 */
[----:B------:R-:W-:Y:S01]  /*0a60*/  IABS R13, R5 ;  /* 0x00000005000d7213 */ /* 0x000fe20000000000 */
[----:B------:R-:W-:Y:S01]  /*0a70*/  IMAD.HI.U32 R9, R8, R15, RZ ;  /* 0x0000000f08097227 */ /* 0x000fe200078e00ff */
[C---:B------:R-:W-:Y:S02]  /*0a80*/  LOP3.LUT R26, R11.reuse, 0x14, RZ, 0xfc, !PT ;  /* 0x000000140b1a7812 */ /* 0x040fe400078efcff */
[C---:B------:R-:W-:Y:S01]  /*0a90*/  LOP3.LUT R27, R11.reuse, 0x18, RZ, 0xfc, !PT ;  /* 0x000000180b1b7812 */ /* 0x040fe200078efcff */
[----:B------:R-:W-:Y:S01]  /*0aa0*/  IMAD.MOV R16, RZ, RZ, -R9 ;  /* 0x000000ffff107224 */ /* 0x000fe200078e0a09 */
[----:B------:R-:W-:Y:S01]  /*0ab0*/  LOP3.LUT R31, R11, 0x1c, RZ, 0xfc, !PT ;  /* 0x0000001c0b1f7812 */ /* 0x000fe200078efcff */
[----:B------:R-:W-:Y:S01]  /*0ac0*/  IMAD.HI.U32 R6, R6, R13, RZ ;  /* 0x0000000d06067227 */ /* 0x000fe200078e00ff */
[----:B------:R-:W-:-:S02]  /*0ad0*/  IABS R20, R27 ;  /* 0x0000001b00147213 */ /* 0x000fc40000000000 */
[----:B------:R-:W-:Y:S01]  /*0ae0*/  LOP3.LUT R32, R11, 0x20, RZ, 0xfc, !PT ;  /* 0x000000200b207812 */ /* 0x000fe200078efcff */
[----:B------:R-:W-:Y:S01]  /*0af0*/  IMAD R9, R23, R16, R15 ;  /* 0x0000001017097224 */ /* 0x000fe200078e020f */
[----:B------:R-:W-:Y:S01]  /*0b00*/  LOP3.LUT R25, R11, 0x10, RZ, 0xfc, !PT ;  /* 0x000000100b197812 */ /* 0x000fe200078efcff */
[C---:B------:R-:W-:Y:S01]  /*0b10*/  IMAD.HI.U32 R10, R8.reuse, R18, RZ ;  /* 0x00000012080a7227 */ /* 0x040fe200078e00ff */
[----:B------:R-:W-:Y:S02]  /*0b20*/  IABS R21, R31 ;  /* 0x0000001f00157213 */ /* 0x000fe40000000000 */
[----:B------:R-:W-:Y:S01]  /*0b30*/  ISETP.GT.U32.AND P3, PT, R23, R9, PT ;  /* 0x000000091700720c */ /* 0x000fe20003f64070 */
[----:B------:R-:W-:Y:S01]  /*0b40*/  IMAD.MOV R12, RZ, RZ, -R12 ;  /* 0x000000ffff0c7224 */ /* 0x000fe200078e0a0c */
[C---:B------:R-:W-:Y:S01]  /*0b50*/  LOP3.LUT R33, R11.reuse, 0x24, RZ, 0xfc, !PT ;  /* 0x000000240b217812 */ /* 0x040fe200078efcff */
[----:B------:R-:W-:Y:S01]  /*0b60*/  IMAD.HI.U32 R7, R8, R14, RZ ;  /* 0x0000000e08077227 */ /* 0x000fe200078e00ff */
[----:B------:R-:W-:-:S02]  /*0b70*/  LOP3.LUT R34, R11, 0x28, RZ, 0xfc, !PT ;  /* 0x000000280b227812 */ /* 0x000fc400078efcff */
[C---:B------:R-:W-:Y:S01]  /*0b80*/  LOP3.LUT R35, R11.reuse, 0x2c, RZ, 0xfc, !PT ;  /* 0x0000002c0b237812 */ /* 0x040fe200078efcff */
[----:B------:R-:W-:Y:S01]  /*0b90*/  IMAD.MOV R6, RZ, RZ, -R6 ;  /* 0x000000ffff067224 */ /* 0x000fe200078e0a06 */
[----:B------:R-:W-:Y:S01]  /*0ba0*/  IABS R22, R34 ;  /* 0x0000002200167213 */ /* 0x000fe20000000000 */
[----:B------:R-:W-:Y:S01]  /*0bb0*/  IMAD.MOV R10, RZ, RZ, -R10 ;  /* 0x000000ffff0a7224 */ /* 0x000fe200078e0a0a */
[----:B------:R-:W-:Y:S01]  /*0bc0*/  LOP3.LUT R36, R11, 0x30, RZ, 0xfc, !PT ;  /* 0x000000300b247812 */ /* 0x000fe200078efcff */
[----:B------:R-:W-:Y:S01]  /*0bd0*/  IMAD R12, R23, R12, R19 ;  /* 0x0000000c170c7224 */ /* 0x000fe200078e0213 */
[----:B------:R-:W-:Y:S01]  /*0be0*/  IABS R19, R26 ;  /* 0x0000001a00137213 */ /* 0x000fe20000000000 */
[----:B------:R-:W-:Y:S01]  /*0bf0*/  @!P3 IMAD.IADD R9, R9, 0x1, -R23 ;  /* 0x000000010909b824 */ /* 0x000fe200078e0a17 */
[----:B------:R-:W-:Y:S01]  /*0c00*/  LOP3.LUT R37, R11, 0x34, RZ, 0xfc, !PT ;  /* 0x000000340b257812 */ /* 0x000fe200078efcff */
[----:B------:R-:W-:Y:S01]  /*0c10*/  IMAD.MOV R7, RZ, RZ, -R7 ;  /* 0x000000ffff077224 */ /* 0x000fe200078e0a07 */
[----:B------:R-:W-:Y:S01]  /*0c20*/  ISETP.GT.U32.AND P3, PT, R23, R12, PT ;  /* 0x0000000c1700720c */ /* 0x000fe20003f64070 */
[----:B------:R-:W-:Y:S01]  /*0c30*/  IMAD R6, R17, R6, R13 ;  /* 0x0000000611067224 */ /* 0x000fe200078e020d */
[C---:B------:R-:W-:Y:S01]  /*0c40*/  ISETP.GT.U32.AND P5, PT, R23.reuse, R9, PT ;  /* 0x000000091700720c */ /* 0x040fe20003fa4070 */
[C---:B------:R-:W-:Y:S01]  /*0c50*/  IMAD R10, R23.reuse, R10, R18 ;  /* 0x0000000a170a7224 */ /* 0x040fe200078e0212 */
[----:B------:R-:W-:Y:S01]  /*0c60*/  IABS R18, R25 ;  /* 0x0000001900127213 */ /* 0x000fe20000000000 */
[----:B------:R-:W-:Y:S01]  /*0c70*/  IMAD R7, R23, R7, R14 ;  /* 0x0000000717077224 */ /* 0x000fe200078e020e */
[----:B------:R-:W-:Y:S01]  /*0c80*/  ISETP.GT.U32.AND P1, PT, R17, R6, PT ;  /* 0x000000061100720c */ /* 0x000fe20003f24070 */
[----:B------:R-:W-:Y:S01]  /*0c90*/  IMAD.HI.U32 R14, R8, R19, RZ ;  /* 0x00000013080e7227 */ /* 0x000fe200078e00ff */
[----:B------:R-:W-:-:S02]  /*0ca0*/  ISETP.GT.U32.AND P6, PT, R23, R10, PT ;  /* 0x0000000a1700720c */ /* 0x000fc40003fc4070 */
[----:B------:R-:W-:Y:S01]  /*0cb0*/  ISETP.GT.U32.AND P2, PT, R23, R7, PT ;  /* 0x000000071700720c */ /* 0x000fe20003f44070 */
[----:B------:R-:W-:Y:S01]  /*0cc0*/  IMAD.HI.U32 R15, R8, R20, RZ ;  /* 0x00000014080f7227 */ /* 0x000fe200078e00ff */
[C---:B------:R-:W-:Y:S02]  /*0cd0*/  LOP3.LUT R38, R11.reuse, 0x38, RZ, 0xfc, !PT ;  /* 0x000000380b267812 */ /* 0x040fe400078efcff */
[----:B------:R-:W-:Y:S01]  /*0ce0*/  LOP3.LUT R30, R11, 0x3c, RZ, 0xfc, !PT ;  /* 0x0000003c0b1e7812 */ /* 0x000fe200078efcff */
[----:B------:R-:W-:Y:S02]  /*0cf0*/  IMAD.MOV R14, RZ, RZ, -R14 ;  /* 0x000000ffff0e7224 */ /* 0x000fe400078e0a0e */
[----:B------:R-:W-:Y:S01]  /*0d00*/  IMAD.MOV R15, RZ, RZ, -R15 ;  /* 0x000000ffff0f7224 */ /* 0x000fe200078e0a0f */
[----:B------:R-:W-:Y:S01]  /*0d10*/  IABS R28, R30 ;  /* 0x0000001e001c7213 */ /* 0x000fe20000000000 */
[C---:B------:R-:W-:Y:S02]  /*0d20*/  IMAD R14, R23.reuse, R14, R19 ;  /* 0x0000000e170e7224 */ /* 0x040fe400078e0213 */
[----:B------:R-:W-:Y:S01]  /*0d30*/  IMAD R15, R23, R15, R20 ;  /* 0x0000000f170f7224 */ /* 0x000fe200078e0214 */
[----:B------:R-:W-:Y:S01]  /*0d40*/  IABS R20, R32 ;  /* 0x0000002000147213 */ /* 0x000fe20000000000 */
[----:B------:R-:W-:Y:S01]  /*0d50*/  @!P5 IMAD.IADD R9, R9, 0x1, -R23 ;  /* 0x000000010909d824 */ /* 0x000fe200078e0a17 */
[----:B------:R-:W-:Y:S01]  /*0d60*/  ISETP.GT.U32.AND P5, PT, R23, R14, PT ;  /* 0x0000000e1700720c */ /* 0x000fe20003fa4070 */
[----:B------:R-:W-:-:S02]  /*0d70*/  @!P1 IMAD.IADD R6, R6, 0x1, -R17 ;  /* 0x0000000106069824 */ /* 0x000fc400078e0a11 */
[--C-:B------:R-:W-:Y:S01]  /*0d80*/  @!P6 IMAD.IADD R10, R10, 0x1, -R23.reuse ;  /* 0x000000010a0ae824 */ /* 0x100fe200078e0a17 */
[----:B------:R-:W-:Y:S01]  /*0d90*/  ISETP.GT.U32.AND P6, PT, R23, R15, PT ;  /* 0x0000000f1700720c */ /* 0x000fe20003fc4070 */
[----:B------:R-:W-:Y:S01]  /*0da0*/  @!P2 IMAD.IADD R7, R7, 0x1, -R23 ;  /* 0x000000010707a824 */ /* 0x000fe200078e0a17 */
[----:B------:R-:W-:Y:S01]  /*0db0*/  ISETP.GT.U32.AND P2, PT, R17, R6, PT ;  /* 0x000000061100720c */ /* 0x000fe20003f44070 */
[----:B------:R-:W-:-:S03]  /*0dc0*/  IMAD.HI.U32 R16, R8, R21, RZ ;  /* 0x0000001508107227 */ /* 0x000fc600078e00ff */
[----:B------:R-:W-:Y:S01]  /*0dd0*/  ISETP.GT.U32.AND P1, PT, R23, R7, PT ;  /* 0x000000071700720c */ /* 0x000fe20003f24070 */
[----:B------:R-:W-:-:S04]  /*0de0*/  IMAD.HI.U32 R13, R8, R18, RZ ;  /* 0x00000012080d7227 */ /* 0x000fc800078e00ff */
[--C-:B------:R-:W-:Y:S02]  /*0df0*/  @!P5 IMAD.IADD R14, R14, 0x1, -R23.reuse ;  /* 0x000000010e0ed824 */ /* 0x100fe400078e0a17 */
[----:B------:R-:W-:Y:S02]  /*0e00*/  @!P6 IMAD.IADD R15, R15, 0x1, -R23 ;  /* 0x000000010f0fe824 */ /* 0x000fe400078e0a17 */
[----:B------:R-:W-:Y:S01]  /*0e10*/  @!P2 IMAD.IADD R6, R6, 0x1, -R17 ;  /* 0x000000010606a824 */ /* 0x000fe200078e0a11 */
[----:B------:R-:W-:Y:S01]  /*0e20*/  ISETP.GT.U32.AND P6, PT, R23, R14, PT ;  /* 0x0000000e1700720c */ /* 0x000fe20003fc4070 */
[----:B------:R-:W-:Y:S01]  /*0e30*/  IMAD.HI.U32 R17, R8, R20, RZ ;  /* 0x0000001408117227 */ /* 0x000fe200078e00ff */
[----:B------:R-:W-:-:S03]  /*0e40*/  ISETP.GE.AND P2, PT, R11, RZ, PT ;  /* 0x000000ff0b00720c */ /* 0x000fc60003f46270 */
[----:B------:R-:W-:Y:S02]  /*0e50*/  IMAD.MOV R16, RZ, RZ, -R16 ;  /* 0x000000ffff107224 */ /* 0x000fe400078e0a10 */
[----:B------:R-:W-:Y:S02]  /*0e60*/  IMAD.MOV R17, RZ, RZ, -R17 ;  /* 0x000000ffff117224 */ /* 0x000fe400078e0a11 */
[----:B------:R-:W-:Y:S02]  /*0e70*/  IMAD.MOV R13, RZ, RZ, -R13 ;  /* 0x000000ffff0d7224 */ /* 0x000fe400078e0a0d */
[C---:B------:R-:W-:Y:S01]  /*0e80*/  IMAD R16, R23.reuse, R16, R21 ;  /* 0x0000001017107224 */ /* 0x040fe200078e0215 */
[----:B------:R-:W-:Y:S01]  /*0e90*/  IABS R21, R33 ;  /* 0x0000002100157213 */ /* 0x000fe20000000000 */
[C---:B------:R-:W-:Y:S02]  /*0ea0*/  IMAD R17, R23.reuse, R17, R20 ;  /* 0x0000001117117224 */ /* 0x040fe400078e0214 */
[----:B------:R-:W-:-:S02]  /*0eb0*/  IMAD R13, R23, R13, R18 ;  /* 0x0000000d170d7224 */ /* 0x000fc400078e0212 */
[--C-:B------:R-:W-:Y:S01]  /*0ec0*/  @!P6 IMAD.IADD R14, R14, 0x1, -R23.reuse ;  /* 0x000000010e0ee824 */ /* 0x100fe200078e0a17 */
[----:B------:R-:W-:Y:S01]  /*0ed0*/  ISETP.GT.U32.AND P6, PT, R23, R17, PT ;  /* 0x000000111700720c */ /* 0x000fe20003fc4070 */
[----:B------:R-:W-:Y:S01]  /*0ee0*/  @!P1 IMAD.IADD R7, R7, 0x1, -R23 ;  /* 0x0000000107079824 */ /* 0x000fe200078e0a17 */
[----:B------:R-:W-:Y:S01]  /*0ef0*/  ISETP.GT.U32.AND P1, PT, R23, R13, PT ;  /* 0x0000000d1700720c */ /* 0x000fe20003f24070 */
[----:B------:R-:W-:-:S04]  /*0f00*/  IMAD.HI.U32 R18, R8, R21, RZ ;  /* 0x0000001508127227 */ /* 0x000fc800078e00ff */
[----:B------:R-:W-:Y:S02]  /*0f10*/  IMAD.MOV R18, RZ, RZ, -R18 ;  /* 0x000000ffff127224 */ /* 0x000fe400078e0a12 */
[----:B------:R-:W-:Y:S01]  /*0f20*/  @!P3 IMAD.IADD R12, R12, 0x1, -R23 ;  /* 0x000000010c0cb824 */ /* 0x000fe200078e0a17 */
[C---:B------:R-:W-:Y:S01]  /*0f30*/  ISETP.GT.U32.AND P3, PT, R23.reuse, R10, PT ;  /* 0x0000000a1700720c */ /* 0x040fe20003f64070 */
[----:B------:R-:W-:Y:S02]  /*0f40*/  IMAD R18, R23, R18, R21 ;  /* 0x0000001217127224 */ /* 0x000fe400078e0215 */
[--C-:B------:R-:W-:Y:S02]  /*0f50*/  @!P6 IMAD.IADD R17, R17, 0x1, -R23.reuse ;  /* 0x000000011111e824 */ /* 0x100fe400078e0a17 */
[----:B------:R-:W-:Y:S01]  /*0f60*/  @!P1 IMAD.IADD R13, R13, 0x1, -R23 ;  /* 0x000000010d0d9824 */ /* 0x000fe200078e0a17 */
[C---:B------:R-:W-:Y:S01]  /*0f70*/  ISETP.GT.U32.AND P6, PT, R23.reuse, R18, PT ;  /* 0x000000121700720c */ /* 0x040fe20003fc4070 */
[----:B------:R-:W-:Y:S01]  /*0f80*/  IMAD.HI.U32 R19, R8, R22, RZ ;  /* 0x0000001608137227 */ /* 0x000fe200078e00ff */
[----:B------:R-:W-:-:S02]  /*0f90*/  ISETP.GT.U32.AND P1, PT, R23, R12, PT ;  /* 0x0000000c1700720c */ /* 0x000fc40003f24070 */
[C---:B------:R-:W-:Y:S01]  /*0fa0*/  ISETP.GT.U32.AND P5, PT, R23.reuse, R13, PT ;  /* 0x0000000d1700720c */ /* 0x040fe20003fa4070 */
[----:B------:R-:W-:Y:S02]  /*0fb0*/  IMAD.MOV R19, RZ, RZ, -R19 ;  /* 0x000000ffff137224 */ /* 0x000fe400078e0a13 */
[----:B------:R-:W-:Y:S01]  /*0fc0*/  @!P2 IMAD.MOV R7, RZ, RZ, -R7 ;  /* 0x000000ffff07a224 */ /* 0x000fe200078e0a07 */
[C---:B------:R-:W-:Y:S01]  /*0fd0*/  ISETP.GT.U32.AND P2, PT, R23.reuse, R15, PT ;  /* 0x0000000f1700720c */ /* 0x040fe20003f44070 */
[--C-:B------:R-:W-:Y:S01]  /*0fe0*/  @!P3 IMAD.IADD R10, R10, 0x1, -R23.reuse ;  /* 0x000000010a0ab824 */ /* 0x100fe200078e0a17 */
[C---:B------:R-:W-:Y:S01]  /*0ff0*/  ISETP.GT.U32.AND P3, PT, R23.reuse, R16, PT ;  /* 0x000000101700720c */ /* 0x040fe20003f64070 */
[C---:B------:R-:W-:Y:S02]  /*1000*/  IMAD R19, R23.reuse, R19, R22 ;  /* 0x0000001317137224 */ /* 0x040fe400078e0216 */
[--C-:B------:R-:W-:Y:S02]  /*1010*/  @!P6 IMAD.IADD R18, R18, 0x1, -R23.reuse ;  /* 0x000000011212e824 */ /* 0x100fe400078e0a17 */
[--C-:B------:R-:W-:Y:S01]  /*1020*/  @!P1 IMAD.IADD R12, R12, 0x1, -R23.reuse ;  /* 0x000000010c0c9824 */ /* 0x100fe200078e0a17 */
[----:B------:R-:W-:Y:S01]  /*1030*/  ISETP.GT.U32.AND P6, PT, R23, R19, PT ;  /* 0x000000131700720c */ /* 0x000fe20003fc4070 */
[----:B------:R-:W-:Y:S01]  /*1040*/  @!P5 IMAD.IADD R13, R13, 0x1, -R23 ;  /* 0x000000010d0dd824 */ /* 0x000fe200078e0a17 */
[----:B------:R-:W-:Y:S01]  /*1050*/  ISETP.GE.AND P1, PT, R24, RZ, PT ;  /* 0x000000ff1800720c */ /* 0x000fe20003f26270 */
[----:B------:R-:W-:Y:S01]  /*1060*/  @!P0 IMAD.MOV R9, RZ, RZ, -R9 ;  /* 0x000000ffff098224 */ /* 0x000fe200078e0a09 */
[----:B------:R-:W-:Y:S01]  /*1070*/  ISETP.GE.AND P5, PT, R25, RZ, PT ;  /* 0x000000ff1900720c */ /* 0x000fe20003fa6270 */
[--C-:B------:R-:W-:Y:S01]  /*1080*/  @!P2 IMAD.IADD R15, R15, 0x1, -R23.reuse ;  /* 0x000000010f0fa824 */ /* 0x100fe200078e0a17 */
[----:B------:R-:W-:Y:S01]  /*1090*/  IABS R24, R35 ;  /* 0x0000002300187213 */ /* 0x000fe20000000000 */
[----:B------:R-:W-:Y:S01]  /*10a0*/  @!P3 IMAD.IADD R16, R16, 0x1, -R23 ;  /* 0x000000011010b824 */ /* 0x000fe200078e0a17 */
[----:B------:R-:W-:Y:S01]  /*10b0*/  ISETP.GE.AND P2, PT, R26, RZ, PT ;  /* 0x000000ff1a00720c */ /* 0x000fe20003f46270 */
[----:B------:R-:W-:Y:S01]  /*10c0*/  @!P4 IMAD.MOV R10, RZ, RZ, -R10 ;  /* 0x000000ffff0ac224 */ /* 0x000fe200078e0a0a */
[----:B------:R-:W-:Y:S01]  /*10d0*/  ISETP.GE.AND P3, PT, R27, RZ, PT ;  /* 0x000000ff1b00720c */ /* 0x000fe20003f66270 */
[----:B------:R-:W-:Y:S01]  /*10e0*/  IMAD.HI.U32 R11, R8, R24, RZ ;  /* 0x00000018080b7227 */ /* 0x000fe200078e00ff */
[----:B------:R-:W-:-:S02]  /*10f0*/  IABS R25, R36 ;  /* 0x0000002400197213 */ /* 0x000fc40000000000 */
[----:B------:R-:W-:Y:S01]  /*1100*/  IABS R26, R37 ;  /* 0x00000025001a7213 */ /* 0x000fe20000000000 */
[----:B------:R-:W-:Y:S01]  /*1110*/  @!P6 IMAD.IADD R19, R19, 0x1, -R23 ;  /* 0x000000011313e824 */ /* 0x000fe200078e0a17 */
[----:B------:R-:W-:Y:S01]  /*1120*/  IABS R27, R38 ;  /* 0x00000026001b7213 */ /* 0x000fe20000000000 */
[C---:B------:R-:W-:Y:S01]  /*1130*/  IMAD.HI.U32 R20, R8.reuse, R25, RZ ;  /* 0x0000001908147227 */ /* 0x040fe200078e00ff */
[C---:B------:R-:W-:Y:S02]  /*1140*/  ISETP.GT.U32.AND P0, PT, R23.reuse, R16, PT ;  /* 0x000000101700720c */ /* 0x040fe40003f04070 */
[C---:B------:R-:W-:Y:S01]  /*1150*/  ISETP.GT.U32.AND P6, PT, R23.reuse, R18, PT ;  /* 0x000000121700720c */ /* 0x040fe20003fc4070 */
[----:B------:R-:W-:Y:S01]  /*1160*/  IMAD.HI.U32 R21, R8, R26, RZ ;  /* 0x0000001a08157227 */ /* 0x000fe200078e00ff */
[----:B------:R-:W-:-:S03]  /*1170*/  ISETP.GT.U32.AND P4, PT, R23, R17, PT ;  /* 0x000000111700720c */ /* 0x000fc60003f84070 */
[----:B------:R-:W-:-:S04]  /*1180*/  IMAD.HI.U32 R22, R8, R27, RZ ;  /* 0x0000001b08167227 */ /* 0x000fc800078e00ff */
[----:B------:R-:W-:-:S04]  /*1190*/  IMAD.HI.U32 R8, R8, R28, RZ ;  /* 0x0000001c08087227 */ /* 0x000fc800078e00ff */
[----:B------:R-:W-:Y:S02]  /*11a0*/  IMAD.MOV R11, RZ, RZ, -R11 ;  /* 0x000000ffff0b7224 */ /* 0x000fe400078e0a0b */
[----:B------:R-:W-:Y:S02]  /*11b0*/  IMAD.MOV R20, RZ, RZ, -R20 ;  /* 0x000000ffff147224 */ /* 0x000fe400078e0a14 */
[----:B------:R-:W-:Y:S02]  /*11c0*/  IMAD.MOV R21, RZ, RZ, -R21 ;  /* 0x000000ffff157224 */ /* 0x000fe400078e0a15 */
[----:B------:R-:W-:Y:S01]  /*11d0*/  @!P1 IMAD.MOV R12, RZ, RZ, -R12 ;  /* 0x000000ffff0c9224 */ /* 0x000fe200078e0a0c */
[----:B------:R-:W-:Y:S01]  /*11e0*/  ISETP.GT.U32.AND P1, PT, R23, R19, PT ;  /* 0x000000131700720c */ /* 0x000fe20003f24070 */
[----:B------:R-:W-:Y:S02]  /*11f0*/  IMAD.MOV R22, RZ, RZ, -R22 ;  /* 0x000000ffff167224 */ /* 0x000fe400078e0a16 */
[----:B------:R-:W-:-:S02]  /*1200*/  IMAD.MOV R29, RZ, RZ, -R8 ;  /* 0x000000ffff1d7224 */ /* 0x000fc400078e0a08 */
[C---:B------:R-:W-:Y:S02]  /*1210*/  IMAD R8, R23.reuse, R11, R24 ;  /* 0x0000000b17087224 */ /* 0x040fe400078e0218 */
[C---:B------:R-:W-:Y:S02]  /*1220*/  IMAD R11, R23.reuse, R20, R25 ;  /* 0x00000014170b7224 */ /* 0x040fe400078e0219 */
[C---:B------:R-:W-:Y:S02]  /*1230*/  IMAD R20, R23.reuse, R21, R26 ;  /* 0x0000001517147224 */ /* 0x040fe400078e021a */
[C---:B------:R-:W-:Y:S02]  /*1240*/  IMAD R21, R23.reuse, R22, R27 ;  /* 0x0000001617157224 */ /* 0x040fe400078e021b */
[C---:B------:R-:W-:Y:S02]  /*1250*/  IMAD R22, R23.reuse, R29, R28 ;  /* 0x0000001d17167224 */ /* 0x040fe400078e021c */
[----:B------:R-:W-:Y:S01]  /*1260*/  @!P5 IMAD.MOV R13, RZ, RZ, -R13 ;  /* 0x000000ffff0dd224 */ /* 0x000fe200078e0a0d */
[C---:B------:R-:W-:Y:S01]  /*1270*/  ISETP.GT.U32.AND P5, PT, R23.reuse, R8, PT ;  /* 0x000000081700720c */ /* 0x040fe20003fa4070 */
[----:B------:R-:W-:Y:S01]  /*1280*/  @!P0 IMAD.IADD R16, R16, 0x1, -R23 ;  /* 0x0000000110108824 */ /* 0x000fe200078e0a17 */
[C---:B------:R-:W-:Y:S01]  /*1290*/  ISETP.GT.U32.AND P0, PT, R23.reuse, R21, PT ;  /* 0x000000151700720c */ /* 0x040fe20003f04070 */
[----:B------:R-:W-:Y:S01]  /*12a0*/  @!P3 IMAD.MOV R15, RZ, RZ, -R15 ;  /* 0x000000ffff0fb224 */ /* 0x000fe200078e0a0f */
[C---:B------:R-:W-:Y:S01]  /*12b0*/  ISETP.GT.U32.AND P3, PT, R23.reuse, R20, PT ;  /* 0x000000141700720c */ /* 0x040fe20003f64070 */
[--C-:B------:R-:W-:Y:S01]  /*12c0*/  @!P6 IMAD.IADD R18, R18, 0x1, -R23.reuse ;  /* 0x000000011212e824 */ /* 0x100fe200078e0a17 */
[----:B------:R-:W-:Y:S01]  /*12d0*/  ISETP.GT.U32.AND P6, PT, R23, R22, PT ;  /* 0x000000161700720c */ /* 0x000fe20003fc4070 */
[--C-:B------:R-:W-:Y:S01]  /*12e0*/  @!P4 IMAD.IADD R17, R17, 0x1, -R23.reuse ;  /* 0x000000011111c824 */ /* 0x100fe200078e0a17 */
[----:B------:R-:W-:Y:S01]  /*12f0*/  ISETP.GE.AND P4, PT, R31, RZ, PT ;  /* 0x000000ff1f00720c */ /* 0x000fe20003f86270 */
[--C-:B------:R-:W-:Y:S01]  /*1300*/  @!P1 IMAD.IADD R19, R19, 0x1, -R23.reuse ;  /* 0x0000000113139824 */ /* 0x100fe200078e0a17 */
[----:B------:R-:W-:Y:S01]  /*1310*/  ISETP.GE.AND P1, PT, R32, RZ, PT ;  /* 0x000000ff2000720c */ /* 0x000fe20003f26270 */
[----:B------:R-:W-:Y:S01]  /*1320*/  @!P2 IMAD.MOV R14, RZ, RZ, -R14 ;  /* 0x000000ffff0ea224 */ /* 0x000fe200078e0a0e */
[----:B------:R-:W-:Y:S01]  /*1330*/  ISETP.GT.U32.AND P2, PT, R23, R11, PT ;  /* 0x0000000b1700720c */ /* 0x000fe20003f44070 */
[--C-:B------:R-:W-:Y:S01]  /*1340*/  @!P5 IMAD.IADD R8, R8, 0x1, -R23.reuse ;  /* 0x000000010808d824 */ /* 0x100fe200078e0a17 */
[----:B------:R-:W-:Y:S01]  /*1350*/  ISETP.GE.AND P5, PT, R5, RZ, PT ;  /* 0x000000ff0500720c */ /* 0x000fe20003fa6270 */
[--C-:B------:R-:W-:Y:S01]  /*1360*/  @!P0 IMAD.IADD R21, R21, 0x1, -R23.reuse ;  /* 0x0000000115158824 */ /* 0x100fe200078e0a17 */
[----:B------:R-:W-:Y:S01]  /*1370*/  ISETP.NE.AND P0, PT, R122, RZ, PT ;  /* 0x000000ff7a00720c */ /* 0x000fe20003f05270 */
[--C-:B------:R-:W-:Y:S01]  /*1380*/  @!P3 IMAD.IADD R20, R20, 0x1, -R23.reuse ;  /* 0x000000011414b824 */ /* 0x100fe200078e0a17 */
[----:B------:R-:W-:Y:S01]  /*1390*/  ISETP.GE.AND P3, PT, R34, RZ, PT ;  /* 0x000000ff2200720c */ /* 0x000fe20003f66270 */
[----:B------:R-:W-:-:S02]  /*13a0*/  @!P6 IMAD.IADD R22, R22, 0x1, -R23 ;  /* 0x000000011616e824 */ /* 0x000fc400078e0a17 */
[----:B------:R-:W-:Y:S01]  /*13b0*/  @!P4 IMAD.MOV R16, RZ, RZ, -R16 ;  /* 0x000000ffff10c224 */ /* 0x000fe200078e0a10 */
[C---:B------:R-:W-:Y:S01]  /*13c0*/  ISETP.GT.U32.AND P4, PT, R23.reuse, R8, PT ;  /* 0x000000081700720c */ /* 0x040fe20003f84070 */
[----:B------:R-:W-:Y:S01]  /*13d0*/  @!P1 IMAD.MOV R17, RZ, RZ, -R17 ;  /* 0x000000ffff119224 */ /* 0x000fe200078e0a11 */
[----:B------:R-:W-:Y:S01]  /*13e0*/  ISETP.GT.U32.AND P1, PT, R23, R22, PT ;  /* 0x000000161700720c */ /* 0x000fe20003f24070 */
[----:B------:R-:W-:Y:S01]  /*13f0*/  @!P2 IMAD.IADD R11, R11, 0x1, -R23 ;  /* 0x000000010b0ba824 */ /* 0x000fe200078e0a17 */
[----:B------:R-:W-:Y:S01]  /*1400*/  ISETP.GE.AND P2, PT, R33, RZ, PT ;  /* 0x000000ff2100720c */ /* 0x000fe20003f46270 */
[----:B------:R-:W-:Y:S01]  /*1410*/  @!P5 IMAD.MOV R6, RZ, RZ, -R6 ;  /* 0x000000ffff06d224 */ /* 0x000fe200078e0a06 */
[C---:B------:R-:W-:Y:S01]  /*1420*/  ISETP.GT.U32.AND P6, PT, R23.reuse, R20, PT ;  /* 0x000000141700720c */ /* 0x040fe20003fc4070 */
[----:B------:R-:W-:Y:S01]  /*1430*/  VIADD R24, R138, 0xfffffffe ;  /* 0xfffffffe8a187836 */ /* 0x000fe20000000000 */
[C---:B------:R-:W-:Y:S01]  /*1440*/  ISETP.GT.U32.AND P5, PT, R23.reuse, R11, PT ;  /* 0x0000000b1700720c */ /* 0x040fe20003fa4070 */
[----:B------:R-:W-:Y:S01]  /*1450*/  @!P3 IMAD.MOV R19, RZ, RZ, -R19 ;  /* 0x000000ffff13b224 */ /* 0x000fe200078e0a13 */
[-C--:B------:R-:W-:Y:S01]  /*1460*/  @!P0 LOP3.LUT R6, RZ, R122.reuse, RZ, 0x33, !PT ;  /* 0x0000007aff068212 */ /* 0x080fe200078e33ff */
[----:B------:R-:W-:Y:S01]  /*1470*/  IMAD R25, R114, 0x34, RZ ;  /* 0x0000003472197824 */ /* 0x000fe200078e02ff */
[----:B------:R-:W-:Y:S01]  /*1480*/  ISETP.GT.U32.AND P0, PT, R23, R21, PT ;  /* 0x000000151700720c */ /* 0x000fe20003f04070 */
[--C-:B------:R-:W-:Y:S01]  /*1490*/  @!P4 IMAD.IADD R8, R8, 0x1, -R23.reuse ;  /* 0x000000010808c824 */ /* 0x100fe200078e0a17 */
[----:B------:R-:W-:Y:S01]  /*14a0*/  ISETP.GE.AND P3, PT, R36, RZ, PT ;  /* 0x000000ff2400720c */ /* 0x000fe20003f66270 */
[--C-:B------:R-:W-:Y:S01]  /*14b0*/  @!P1 IMAD.IADD R22, R22, 0x1, -R23.reuse ;  /* 0x0000000116169824 */ /* 0x100fe200078e0a17 */
[----:B------:R-:W-:Y:S01]  /*14c0*/  ISETP.GE.AND P4, PT, R37, RZ, PT ;  /* 0x000000ff2500720c */ /* 0x000fe20003f86270 */
[----:B------:R-:W-:Y:S01]  /*14d0*/  @!P2 IMAD.MOV R18, RZ, RZ, -R18 ;  /* 0x000000ffff12a224 */ /* 0x000fe200078e0a12 */
[----:B------:R-:W-:Y:S01]  /*14e0*/  ISETP.NE.AND P1, PT, R123, RZ, PT ;  /* 0x000000ff7b00720c */ /* 0x000fe20003f25270 */
[--C-:B------:R-:W-:Y:S01]  /*14f0*/  @!P6 IMAD.IADD R20, R20, 0x1, -R23.reuse ;  /* 0x000000011414e824 */ /* 0x100fe200078e0a17 */
[----:B------:R-:W-:Y:S01]  /*1500*/  ISETP.GE.AND P2, PT, R35, RZ, PT ;  /* 0x000000ff2300720c */ /* 0x000fe20003f46270 */
[--C-:B------:R-:W-:Y:S01]  /*1510*/  @!P5 IMAD.IADD R11, R11, 0x1, -R23.reuse ;  /* 0x000000010b0bd824 */ /* 0x100fe200078e0a17 */
[----:B------:R-:W-:Y:S01]  /*1520*/  ISETP.GE.AND P6, PT, R30, RZ, PT ;  /* 0x000000ff1e00720c */ /* 0x000fe20003fc6270 */
[----:B------:R-:W-:Y:S01]  /*1530*/  IMAD R160, R6, R139, RZ ;  /* 0x0000008b06a07224 */ /* 0x000fe200078e02ff */
[----:B------:R-:W-:Y:S01]  /*1540*/  SEL R30, R154, R7, !P1 ;  /* 0x000000079a1e7207 */ /* 0x000fe20004800000 */
[----:B------:R-:W-:Y:S01]  /*1550*/  VIADD R7, R138, 0xfffffffd ;  /* 0xfffffffd8a077836 */ /* 0x000fe20000000000 */
[----:B------:R-:W-:Y:S01]  /*1560*/  ISETP.GE.AND P5, PT, R38, RZ, PT ;  /* 0x000000ff2600720c */ /* 0x000fe20003fa6270 */
[----:B------:R-:W-:Y:S01]  /*1570*/  IMAD.SHL.U32 R6, R161, 0x10, RZ ;  /* 0x00000010a1067824 */ /* 0x000fe200078e00ff */
[----:B------:R-:W-:Y:S01]  /*1580*/  SEL R140, R154, R9, !P1 ;  /* 0x000000099a8c7207 */ /* 0x000fe20004800000 */
[----:B------:R-:W-:Y:S01]  /*1590*/  @!P0 IMAD.IADD R21, R21, 0x1, -R23 ;  /* 0x0000000115158824 */ /* 0x000fe200078e0a17 */
[----:B------:R-:W-:Y:S01]  /*15a0*/  ISETP.GE.AND P0, PT, R5, R122, PT ;  /* 0x0000007a0500720c */ /* 0x000fe20003f06270 */
[----:B------:R-:W-:Y:S01]  /*15b0*/  VIADD R23, R138, 0xffffffff ;  /* 0xffffffff8a177836 */ /* 0x000fe20000000000 */
[----:B------:R-:W-:Y:S01]  /*15c0*/  SEL R141, R154, R10, !P1 ;  /* 0x0000000a9a8d7207 */ /* 0x000fe20004800000 */
[----:B------:R-:W-:Y:S01]  /*15d0*/  @!P3 IMAD.MOV R11, RZ, RZ, -R11 ;  /* 0x000000ffff0bb224 */ /* 0x000fe200078e0a0b */
[----:B------:R-:W-:Y:S01]  /*15e0*/  ISETP.GE.U32.AND P3, PT, R7, 0x7fffffde, PT ;  /* 0x7fffffde0700780c */ /* 0x000fe20003f66070 */
[----:B------:R-:W-:Y:S01]  /*15f0*/  IMAD.SHL.U32 R122, R160, 0x4, RZ ;  /* 0x00000004a07a7824 */ /* 0x000fe200078e00ff */
[----:B------:R-:W-:Y:S01]  /*1600*/  LOP3.LUT R7, R6, 0x70, RZ, 0xc0, !PT ;  /* 0x0000007006077812 */ /* 0x000fe200078ec0ff */
[----:B------:R-:W-:Y:S01]  /*1610*/  @!P4 IMAD.MOV R20, RZ, RZ, -R20 ;  /* 0x000000ffff14c224 */ /* 0x000fe200078e0a14 */
[----:B------:R-:W-:Y:S01]  /*1620*/  ISETP.GE.U32.AND P4, PT, R23, 0x7fffffe0, PT ;  /* 0x7fffffe01700780c */ /* 0x000fe20003f86070 */
[----:B------:R-:W-:Y:S01]  /*1630*/  @!P2 IMAD.MOV R8, RZ, RZ, -R8 ;  /* 0x000000ffff08a224 */ /* 0x000fe200078e0a08 */
[----:B------:R-:W-:Y:S01]  /*1640*/  IADD3 R26, P2, R122, UR6, RZ ;  /* 0x000000067a1a7c10 */ /* 0x000fe2000ff5e0ff */
[----:B------:R-:W-:Y:S01]  /*1650*/  IMAD R6, R0, 0x80, R7 ;  /* 0x0000008000067824 */ /* 0x000fe200078e0207 */
[----:B------:R-:W-:Y:S01]  /*1660*/  SEL R142, R154, R12, !P1 ;  /* 0x0000000c9a8e7207 */ /* 0x000fe20004800000 */
[----:B------:R-:W-:Y:S01]  /*1670*/  VIADD R7, R138, 0xffffffec ;  /* 0xffffffec8a077836 */ /* 0x000fe20000000000 */
[----:B------:R-:W-:Y:S01]  /*1680*/  LEA.HI.X.SX32 R27, R160, UR7, 0x2, P2 ;  /* 0x00000007a01b7c11 */ /* 0x000fe200090f16ff */
[----:B------:R-:W-:Y:S01]  /*1690*/  VIADD R183, R6, UR8 ;  /* 0x0000000806b77c36 */ /* 0x000fe20008000000 */
[----:B------:R-:W-:Y:S01]  /*16a0*/  SEL R152, R154, R8, !P1 ;  /* 0x000000089a987207 */ /* 0x000fe20004800000 */
[C---:B------:R-:W-:Y:S01]  /*16b0*/  VIADD R8, R138.reuse, 0xfffffffc ;  /* 0xfffffffc8a087836 */ /* 0x040fe20000000000 */
[----:B------:R-:W-:Y:S01]  /*16c0*/  ISETP.GE.U32.AND P2, PT, R7, 0x7fffffcd, PT ;  /* 0x7fffffcd0700780c */ /* 0x000fe20003f46070 */
[----:B------:R-:W-:Y:S01]  /*16d0*/  VIADD R7, R138, 0xffffffed ;  /* 0xffffffed8a077836 */ /* 0x000fe20000000000 */
[----:B------:R-:W-:Y:S01]  /*16e0*/  SEL R149, R154, R11, !P1 ;  /* 0x0000000b9a957207 */ /* 0x000fe20004800000 */
[----:B------:R-:W-:Y:S01]  /*16f0*/  @!PT LDS RZ, [RZ] ;  /* 0x00000000fffff984 */ /* 0x000fe20000000800 */
[----:B------:R-:W-:Y:S01]  /*1700*/  @!PT LDS RZ, [RZ] ;  /* 0x00000000fffff984 */ /* 0x000fe20000000800 */
[----:B------:R-:W-:Y:S01]  /*1710*/  @!PT LDS RZ, [RZ] ;  /* 0x00000000fffff984 */ /* 0x000fe20000000800 */
[----:B------:R-:W-:Y:S01]  /*1720*/  LDGSTS.E [R183], desc[UR16][R26.64], !P4 ;  /* 0x000000001ab77fae */ /* 0x000fe2000e121850 */
[----:B------:R-:W-:Y:S01]  /*1730*/  @!P5 IMAD.MOV R21, RZ, RZ, -R21 ;  /* 0x000000ffff15d224 */ /* 0x000fe200078e0a15 */
[----:B------:R-:W-:Y:S01]  /*1740*/  ISETP.GE.U32.AND P5, PT, R8, 0x7fffffdd, PT ;  /* 0x7fffffdd0800780c */ /* 0x000fe20003fa6070 */
[C---:B------:R-:W-:Y:S01]  /*1750*/  VIADD R8, R138.reuse, 0xffffffee ;  /* 0xffffffee8a087836 */ /* 0x040fe20000000000 */
[----:B------:R-:W-:Y:S01]  /*1760*/  ISETP.GE.U32.AND P4, PT, R7, 0x7fffffce, PT ;  /* 0x7fffffce0700780c */ /* 0x000fe20003f86070 */
[C---:B------:R-:W-:Y:S01]  /*1770*/  VIADD R7, R138.reuse, 0xffffffef ;  /* 0xffffffef8a077836 */ /* 0x040fe20000000000 */
[----:B------:R-:W-:Y:S01]  /*1780*/  SEL R45, RZ, 0x1, P2 ;  /* 0x00000001ff2d7807 */ /* 0x000fe20001000000 */
[C---:B------:R-:W-:Y:S01]  /*1790*/  VIADD R9, R138.reuse, 0xffffffe6 ;  /* 0xffffffe68a097836 */ /* 0x040fe20000000000 */
[----:B------:R-:W-:Y:S01]  /*17a0*/  SEL R64, RZ, 0x1fffe, P4 ;  /* 0x0001fffeff407807 */ /* 0x000fe20002000000 */
[----:B------:R-:W-:Y:S01]  /*17b0*/  @!P6 IMAD.MOV R22, RZ, RZ, -R22 ;  /* 0x000000ffff16e224 */ /* 0x000fe200078e0a16 */
[----:B------:R-:W-:Y:S01]  /*17c0*/  ISETP.GE.U32.AND P4, PT, R7, 0x7fffffd0, PT ;  /* 0x7fffffd00700780c */ /* 0x000fe20003f86070 */
[----:B------:R-:W-:Y:S01]  /*17d0*/  VIADD R7, R138, 0xffffffe9 ;  /* 0xffffffe98a077836 */ /* 0x000fe20000000000 */
[----:B------:R-:W-:Y:S01]  /*17e0*/  ISETP.GE.U32.AND P2, PT, R8, 0x7fffffcf, PT ;  /* 0x7fffffcf0800780c */ /* 0x000fe20003f46070 */
[----:B------:R-:W-:Y:S01]  /*17f0*/  VIADD R8, R138, 0xffffffe8 ;  /* 0xffffffe88a087836 */ /* 0x000fe20000000000 */
[----:B------:R-:W-:Y:S01]  /*1800*/  SEL R63, RZ, 0x7fff8, P4 ;  /* 0x0007fff8ff3f7807 */ /* 0x000fe20002000000 */
[C---:B------:R-:W-:Y:S01]  /*1810*/  IMAD R10, R114.reuse, 0xc, RZ ;  /* 0x0000000c720a7824 */ /* 0x040fe200078e02ff */
[----:B------:R-:W-:Y:S01]  /*1820*/  SEL R62, RZ, 0x4, P2 ;  /* 0x00000004ff3e7807 */ /* 0x000fe20001000000 */
[----:B------:R-:W-:Y:S01]  /*1830*/  IMAD R12, R114, 0x14, RZ ;  /* 0x00000014720c7824 */ /* 0x000fe200078e02ff */
        /* <DEDUP_REMOVED lines=11> */
[C---:B------:R-:W-:Y:S01]  /*18f0*/  VIADD R8, R138.reuse, 0xffffffe4 ;  /* 0xffffffe48a087836 */ /* 0x040fe20000000000 */
[----:B------:R-:W-:Y:S01]  /*1900*/  SEL R66, RZ, 0x7fff8, P4 ;  /* 0x0007fff8ff427807 */ /* 0x000fe20002000000 */
[C---:B------:R-:W-:Y:S01]  /*1910*/  VIADD R23, R138.reuse, 0xfffffffb ;  /* 0xfffffffb8a177836 */ /* 0x040fe20000000000 */
[----:B------:R-:W-:Y:S01]  /*1920*/  SEL R65, RZ, 0x4, P2 ;  /* 0x00000004ff417807 */ /* 0x000fe20001000000 */
[C---:B------:R-:W-:Y:S01]  /*1930*/  VIADD R31, R138.reuse, 0xfffffffa ;  /* 0xfffffffa8a1f7836 */ /* 0x040fe20000000000 */
[----:B------:R-:W-:Y:S01]  /*1940*/  ISETP.GE.U32.AND P4, PT, R7, 0x7fffffc6, PT ;  /* 0x7fffffc60700780c */ /* 0x000fe20003f86070 */
[----:B------:R-:W-:Y:S01]  /*1950*/  VIADD R7, R138, 0xffffffe1 ;  /* 0xffffffe18a077836 */ /* 0x000fe20000000000 */
[----:B------:R-:W-:Y:S01]  /*1960*/  ISETP.GE.U32.AND P2, PT, R8, 0x7fffffc5, PT ;  /* 0x7fffffc50800780c */ /* 0x000fe20003f46070 */
[C---:B------:R-:W-:Y:S01]  /*1970*/  VIADD R8, R138.reuse, 0xffffffe7 ;  /* 0xffffffe78a087836 */ /* 0x040fe20000000000 */
[----:B------:R-:W-:Y:S01]  /*1980*/  SEL R74, RZ, 0x1fffe, P4 ;  /* 0x0001fffeff4a7807 */ /* 0x000fe20002000000 */
[C---:B------:R-:W-:Y:S01]  /*1990*/  VIADD R32, R138.reuse, 0xfffffff5 ;  /* 0xfffffff58a207836 */ /* 0x040fe20000000000 */
[----:B------:R-:W-:Y:S01]  /*19a0*/  ISETP.GE.U32.AND P6, PT, R7, 0x7fffffc2, PT ;  /* 0x7fffffc20700780c */ /* 0x000fe20003fc6070 */
[C---:B------:R-:W-:Y:S01]  /*19b0*/  VIADD R7, R138.reuse, 0xffffffe3 ;  /* 0xffffffe38a077836 */ /* 0x040fe20000000000 */
[----:B------:R-:W-:Y:S01]  /*19c0*/  SEL R71, RZ, 0x1, P2 ;  /* 0x00000001ff477807 */ /* 0x000fe20001000000 */
[----:B------:R-:W-:Y:S01]  /*19d0*/  VIADD R38, R138, 0xffffffcb ;  /* 0xffffffcb8a267836 */ /* 0x000fe20000000000 */
[----:B------:R-:W-:Y:S01]  /*19e0*/  ISETP.GE.U32.AND P4, PT, R8, 0x7fffffc8, PT ;  /* 0x7fffffc80800780c */ /* 0x000fe20003f86070 */
[----:B------:R-:W-:Y:S01]  /*19f0*/  VIADD R8, R138, 0xffffffe2 ;  /* 0xffffffe28a087836 */ /* 0x000fe20000000000 */
[----:B------:R-:W-:Y:S01]  /*1a00*/  ISETP.GE.U32.AND P2, PT, R9, 0x7fffffc7, PT ;  /* 0x7fffffc70900780c */ /* 0x000fe20003f46070 */
[C---:B------:R-:W-:Y:S01]  /*1a10*/  IMAD R9, R114.reuse, 0x3, RZ ;  /* 0x0000000372097824 */ /* 0x040fe200078e02ff */
[----:B------:R-:W-:Y:S01]  /*1a20*/  SEL R70, RZ, 0x7fff8, P4 ;  /* 0x0007fff8ff467807 */ /* 0x000fe20002000000 */
[----:B------:R-:W-:Y:S01]  /*1a30*/  IMAD.IADD R64, R45, 0x1, R64 ;  /* 0x000000012d407824 */ /* 0x000fe200078e0240 */
[----:B------:R-:W-:Y:S01]  /*1a40*/  SEL R69, RZ, 0x4, P2 ;  /* 0x00000004ff457807 */ /* 0x000fe20001000000 */
[----:B------:R-:W-:Y:S01]  /*1a50*/  IMAD.IADD R67, R67, 0x1, R68 ;  /* 0x0000000143437824 */ /* 0x000fe200078e0244 */
[----:B------:R-:W-:Y:S01]  /*1a60*/  ISETP.GE.U32.AND P4, PT, R7, 0x7fffffc4, PT ;  /* 0x7fffffc40700780c */ /* 0x000fe20003f86070 */
[----:B------:R-:W-:Y:S01]  /*1a70*/  IMAD.SHL.U32 R7, R114, 0x4, RZ ;  /* 0x0000000472077824 */ /* 0x000fe200078e00ff */
[----:B------:R-:W-:Y:S01]  /*1a80*/  ISETP.GE.U32.AND P2, PT, R8, 0x7fffffc3, PT ;  /* 0x7fffffc30800780c */ /* 0x000fe20003f46070 */
[----:B------:R-:W-:Y:S01]  /*1a90*/  IMAD.SHL.U32 R8, R114, 0x2, RZ ;  /* 0x0000000272087824 */ /* 0x000fe200078e00ff */
[----:B------:R-:W-:Y:S01]  /*1aa0*/  SEL R76, RZ, 0x7fff8, P4 ;  /* 0x0007fff8ff4c7807 */ /* 0x000fe20002000000 */
[----:B------:R-:W-:Y:S01]  /*1ab0*/  IMAD.IADD R71, R71, 0x1, R74 ;  /* 0x0000000147477824 */ /* 0x000fe200078e024a */
[----:B------:R-:W-:Y:S01]  /*1ac0*/  SEL R75, RZ, 0x4, P2 ;  /* 0x00000004ff4b7807 */ /* 0x000fe20001000000 */
[----:B------:R-:W-:Y:S01]  /*1ad0*/  IMAD R139, R30, UR9, RZ ;  /* 0x000000091e8b7c24 */ /* 0x000fe2000f8e02ff */
[-C--:B------:R-:W-:Y:S01]  /*1ae0*/  IADD3 R164, P2, R7, R26.reuse, RZ ;  /* 0x0000001a07a47210 */ /* 0x080fe20007f5e0ff */
[----:B------:R-:W-:Y:S01]  /*1af0*/  IMAD R141, R141, UR9, RZ ;  /* 0x000000098d8d7c24 */ /* 0x000fe2000f8e02ff */
[CC--:B------:R-:W-:Y:S01]  /*1b00*/  LEA R162, P4, R114.reuse, R26.reuse, 0x3 ;  /* 0x0000001a72a27211 */ /* 0x0c0fe200078818ff */
[----:B------:R-:W-:Y:S01]  /*1b10*/  IMAD R149, R149, UR9, RZ ;  /* 0x0000000995957c24 */ /* 0x000fe2000f8e02ff */
[-C--:B------:R-:W-:Y:S01]  /*1b20*/  LEA.HI.X.SX32 R165, R114, R27.reuse, 0x2, P2 ;  /* 0x0000001b72a57211 */ /* 0x080fe200010f16ff */
[----:B------:R-:W-:Y:S01]  /*1b30*/  IMAD R140, R140, UR9, RZ ;  /* 0x000000098c8c7c24 */ /* 0x000fe2000f8e02ff */
[----:B------:R-:W-:Y:S01]  /*1b40*/  IADD3 R158, P2, R10, R26, RZ ;  /* 0x0000001a0a9e7210 */ /* 0x000fe20007f5e0ff */
[----:B------:R-:W-:Y:S01]  /*1b50*/  IMAD R142, R142, UR9, RZ ;  /* 0x000000098e8e7c24 */ /* 0x000fe2000f8e02ff */
[----:B------:R-:W-:Y:S01]  /*1b60*/  SEL R144, R154, R14, !P1 ;  /* 0x0000000e9a907207 */ /* 0x000fe20004800000 */
[----:B------:R-:W-:Y:S01]  /*1b70*/  IMAD R14, R114, 0x18, RZ ;  /* 0x00000018720e7824 */ /* 0x000fe200078e02ff */
[-C--:B------:R-:W-:Y:S01]  /*1b80*/  LEA.HI.X.SX32 R163, R8, R27.reuse, 0x2, P4 ;  /* 0x0000001b08a37211 */ /* 0x080fe200020f16ff */
[----:B------:R-:W-:Y:S01]  /*1b90*/  IMAD R152, R152, UR9, RZ ;  /* 0x0000000998987c24 */ /* 0x000fe2000f8e02ff */
[----:B------:R-:W-:Y:S01]  /*1ba0*/  LEA.HI.X.SX32 R159, R9, R27, 0x2, P2 ;  /* 0x0000001b099f7211 */ /* 0x000fe200010f16ff */
[----:B------:R-:W-:Y:S01]  /*1bb0*/  IMAD R144, R144, UR9, RZ ;  /* 0x0000000990907c24 */ /* 0x000fe2000f8e02ff */
[-C--:B------:R-:W-:Y:S01]  /*1bc0*/  LEA R156, P4, R114, R26.reuse, 0x4 ;  /* 0x0000001a729c7211 */ /* 0x080fe200078820ff */
[----:B------:R-:W-:Y:S01]  /*1bd0*/  VIADD R175, R3, UR8 ;  /* 0x0000000803af7c36 */ /* 0x000fe20008000000 */
[----:B------:R-:W-:-:S02]  /*1be0*/  IADD3 R136, P2, R12, R26, RZ ;  /* 0x0000001a0c887210 */ /* 0x000fc40007f5e0ff */
[----:B------:R-:W-:Y:S01]  /*1bf0*/  SEL R143, R154, R13, !P1 ;  /* 0x0000000d9a8f7207 */ /* 0x000fe20004800000 */
[----:B------:R-:W-:Y:S01]  /*1c00*/  IMAD R13, R114, 0x6, RZ ;  /* 0x00000006720d7824 */ /* 0x000fe200078e02ff */
[----:B------:R-:W-:Y:S01]  /*1c10*/  SEL R145, R154, R15, !P1 ;  /* 0x0000000f9a917207 */ /* 0x000fe20004800000 */
[----:B------:R-:W-:Y:S01]  /*1c20*/  IMAD.SHL.U32 R15, R114, 0x8, RZ ;  /* 0x00000008720f7824 */ /* 0x000fe200078e00ff */
[-C--:B------:R-:W-:Y:S01]  /*1c30*/  LEA.HI.X.SX32 R157, R7, R27.reuse, 0x2, P4 ;  /* 0x0000001b079d7211 */ /* 0x080fe200020f16ff */
[----:B------:R-:W-:Y:S01]  /*1c40*/  IMAD R143, R143, UR9, RZ ;  /* 0x000000098f8f7c24 */ /* 0x000fe2000f8e02ff */
[----:B------:R-:W-:Y:S01]  /*1c50*/  LEA.HI.X.SX32 R137, R11, R27, 0x2, P2 ;  /* 0x0000001b0b897211 */ /* 0x000fe200010f16ff */
[----:B------:R-:W-:Y:S01]  /*1c60*/  IMAD R145, R145, UR9, RZ ;  /* 0x0000000991917c24 */ /* 0x000fe2000f8e02ff */
[-C--:B------:R-:W-:Y:S02]  /*1c70*/  IADD3 R134, P4, R14, R26.reuse, RZ ;  /* 0x0000001a0e867210 */ /* 0x080fe40007f9e0ff */
[----:B------:R-:W-:-:S02]  /*1c80*/  LEA R132, P2, R114, R26, 0x5 ;  /* 0x0000001a72847211 */ /* 0x000fc400078428ff */
[----:B------:R-:W-:Y:S01]  /*1c90*/  SEL R146, R154, R16, !P1 ;  /* 0x000000109a927207 */ /* 0x000fe20004800000 */
[----:B------:R-:W-:Y:S01]  /*1ca0*/  IMAD R16, R114, 0x9, RZ ;  /* 0x0000000972107824 */ /* 0x000fe200078e02ff */
[----:B------:R-:W-:Y:S01]  /*1cb0*/  SEL R147, R154, R17, !P1 ;  /* 0x000000119a937207 */ /* 0x000fe20004800000 */
[----:B------:R-:W-:Y:S01]  /*1cc0*/  IMAD R17, R114, 0xa, RZ ;  /* 0x0000000a72117824 */ /* 0x000fe200078e02ff */
[----:B------:R-:W-:Y:S01]  /*1cd0*/  SEL R153, R154, R20, !P1 ;  /* 0x000000149a997207 */ /* 0x000fe20004800000 */
[----:B------:R-:W-:Y:S01]  /*1ce0*/  IMAD R20, R114, 0x1c, RZ ;  /* 0x0000001c72147824 */ /* 0x000fe200078e02ff */
[-C--:B------:R-:W-:Y:S01]  /*1cf0*/  LEA.HI.X.SX32 R135, R13, R27.reuse, 0x2, P4 ;  /* 0x0000001b0d877211 */ /* 0x080fe200020f16ff */
[----:B------:R-:W-:Y:S01]  /*1d00*/  IMAD R147, R147, UR9, RZ ;  /* 0x0000000993937c24 */ /* 0x000fe2000f8e02ff */
[----:B------:R-:W-:Y:S01]  /*1d10*/  LEA.HI.X.SX32 R133, R15, R27, 0x2, P2 ;  /* 0x0000001b0f857211 */ /* 0x000fe200010f16ff */
[----:B------:R-:W-:Y:S01]  /*1d20*/  IMAD R146, R146, UR9, RZ ;  /* 0x0000000992927c24 */ /* 0x000fe2000f8e02ff */
[-C--:B------:R-:W-:Y:S01]  /*1d30*/  IADD3 R126, P4, R127, R26.reuse, RZ ;  /* 0x0000001a7f7e7210 */ /* 0x080fe20007f9e0ff */
[----:B------:R-:W-:Y:S01]  /*1d40*/  IMAD R153, R153, UR9, RZ ;  /* 0x0000000999997c24 */ /* 0x000fe2000f8e02ff */
[----:B------:R-:W-:-:S02]  /*1d50*/  IADD3 R128, P2, R129, R26, RZ ;  /* 0x0000001a81807210 */ /* 0x000fc40007f5e0ff */
        /* <DEDUP_REMOVED lines=10> */
[----:B------:R-:W-:Y:S01]  /*1e00*/  SEL R154, R154, R22, !P1 ;  /* 0x000000169a9a7207 */ /* 0x000fe20004800000 */
[----:B------:R-:W-:Y:S01]  /*1e10*/  IMAD R22, R114, 0xe, RZ ;  /* 0x0000000e72167824 */ /* 0x000fe200078e02ff */
[----:B------:R-:W-:Y:S01]  /*1e20*/  SEL R78, RZ, 0x1fffe, P6 ;  /* 0x0001fffeff4e7807 */ /* 0x000fe20003000000 */
[----:B------:R-:W-:Y:S01]  /*1e30*/  IMAD R151, R151, UR9, RZ ;  /* 0x0000000997977c24 */ /* 0x000fe2000f8e02ff */
[-C--:B------:R-:W-:Y:S01]  /*1e40*/  IADD3 R72, P4, R73, R26.reuse, RZ ;  /* 0x0000001a49487210 */ /* 0x080fe20007f9e0ff */
[----:B------:R-:W-:Y:S01]  /*1e50*/  IMAD R154, R154, UR9, RZ ;  /* 0x000000099a9a7c24 */ /* 0x000fe2000f8e02ff */
[----:B------:R-:W-:-:S02]  /*1e60*/  IADD3 R130, P2, R20, R26, RZ ;  /* 0x0000001a14827210 */ /* 0x000fc40007f5e0ff */
[----:B------:R-:W-:Y:S02]  /*1e70*/  ISETP.GE.U32.AND P1, PT, R24, 0x7fffffdf, PT ;  /* 0x7fffffdf1800780c */ /* 0x000fe40003f26070 */
[----:B------:R-:W-:Y:S02]  /*1e80*/  IADD3 R166, P6, R122, UR6, RZ ;  /* 0x000000067aa67c10 */ /* 0x000fe4000ffde0ff */
[-C--:B------:R-:W-:Y:S02]  /*1e90*/  LEA.HI.X.SX32 R73, R18, R27.reuse, 0x2, P4 ;  /* 0x0000001b12497211 */ /* 0x080fe400020f16ff */
[----:B------:R-:W-:Y:S02]  /*1ea0*/  LEA.HI.X.SX32 R131, R21, R27, 0x2, P2 ;  /* 0x0000001b15837211 */ /* 0x000fe400010f16ff */
[----:B------:R-:W-:Y:S02]  /*1eb0*/  LEA.HI.X.SX32 R167, R160, UR7, 0x2, P6 ;  /* 0x00000007a0a77c11 */ /* 0x000fe4000b0f16ff */
[----:B------:R-:W-:-:S02]  /*1ec0*/  IADD3 R24, P4, R25, R166, RZ ;  /* 0x000000a619187210 */ /* 0x000fc40007f9e0ff */
[----:B------:R-:W-:Y:S01]  /*1ed0*/  IADD3 R28, P2, R29, R166, RZ ;  /* 0x000000a61d1c7210 */ /* 0x000fe20007f5e0ff */
[----:B------:R-:W-:Y:S01]  /*1ee0*/  LDGSTS.E [R183+0x4], desc[UR16][R164.64], !P1 ;  /* 0x00004000a4b77fae */ /* 0x000fe2000c921850 */
[-C--:B------:R-:W-:Y:S02]  /*1ef0*/  LEA.HI.X.SX32 R25, R19, R167.reuse, 0x2, P4 ;  /* 0x000000a713197211 */ /* 0x080fe400020f16ff */
[----:B------:R-:W-:Y:S01]  /*1f00*/  LEA.HI.X.SX32 R29, R22, R167, 0x2, P2 ;  /* 0x000000a7161d7211 */ /* 0x000fe200010f16ff */
[----:B------:R-:W-:Y:S01]  /*1f10*/  LDGSTS.E [R183+0x8], desc[UR16][R162.64], !P3 ;  /* 0x00008000a2b77fae */ /* 0x000fe2000d921850 */
[----:B------:R-:W-:Y:S01]  /*1f20*/  ISETP.GE.U32.AND P4, PT, R23, 0x7fffffdc, PT ;  /* 0x7fffffdc1700780c */ /* 0x000fe20003f86070 */
[C---:B------:R-:W-:Y:S01]  /*1f30*/  VIADD R23, R138.reuse, 0xfffffff9 ;  /* 0xfffffff98a177836 */ /* 0x040fe20000000000 */
[----:B------:R-:W-:Y:S01]  /*1f40*/  ISETP.GE.U32.AND P2, PT, R31, 0x7fffffdb, PT ;  /* 0x7fffffdb1f00780c */ /* 0x000fe20003f46070 */
[----:B------:R-:W-:Y:S01]  /*1f50*/  VIADD R31, R138, 0xfffffff8 ;  /* 0xfffffff88a1f7836 */ /* 0x000fe20000000000 */
[----:B------:R-:W-:Y:S01]  /*1f60*/  LDGSTS.E [R183+0xc], desc[UR16][R158.64], !P5 ;  /* 0x0000c0009eb77fae */ /* 0x000fe2000e921850 */
[----:B------:R-:W-:-:S02]  /*1f70*/  LOP3.LUT R88, R6, 0x20, RZ, 0x3c, !PT ;  /* 0x0000002006587812 */ /* 0x000fc400078e3cff */
[----:B------:R-:W-:Y:S02]  /*1f80*/  ISETP.GE.U32.AND P1, PT, R23, 0x7fffffda, PT ;  /* 0x7fffffda1700780c */ /* 0x000fe40003f26070 */
[----:B------:R-:W-:Y:S01]  /*1f90*/  ISETP.GE.U32.AND P3, PT, R31, 0x7fffffd9, PT ;  /* 0x7fffffd91f00780c */ /* 0x000fe20003f66070 */
[----:B------:R-:W-:Y:S01]  /*1fa0*/  VIADD R31, R138, 0xfffffff7 ;  /* 0xfffffff78a1f7836 */ /* 0x000fe20000000000 */
[----:B------:R-:W-:Y:S01]  /*1fb0*/  LOP3.LUT R23, R6, 0x10, RZ, 0x3c, !PT ;  /* 0x0000001006177812 */ /* 0x000fe200078e3cff */
[----:B------:R-:W-:Y:S01]  /*1fc0*/  VIADD R179, R88, UR8 ;  /* 0x0000000858b37c36 */ /* 0x000fe20008000000 */
[----:B------:R-:W-:Y:S02]  /*1fd0*/  IADD3 R124, P6, R125, R26, RZ ;  /* 0x0000001a7d7c7210 */ /* 0x000fe40007fde0ff */
[----:B------:R-:W-:Y:S01]  /*1fe0*/  ISETP.GE.U32.AND P5, PT, R31, 0x7fffffd8, PT ;  /* 0x7fffffd81f00780c */ /* 0x000fe20003fa6070 */
[----:B------:R-:W-:Y:S01]  /*1ff0*/  VIADD R181, R23, UR8 ;  /* 0x0000000817b57c36 */ /* 0x000fe20008000000 */
[----:B------:R-:W-:Y:S01]  /*2000*/  LEA.HI.X.SX32 R125, R10, R27, 0x2, P6 ;  /* 0x0000001b0a7d7211 */ /* 0x000fe200030f16ff */
[----:B------:R-:W-:Y:S01]  /*2010*/  VIADD R31, R138, 0xfffffff6 ;  /* 0xfffffff68a1f7836 */ /* 0x000fe20000000000 */
[----:B------:R-:W-:-:S02]  /*2020*/  LOP3.LUT R89, R6, 0x30, RZ, 0x3c, !PT ;  /* 0x0000003006597812 */ /* 0x000fc400078e3cff */
[----:B------:R-:W-:Y:S01]  /*2030*/  LDGSTS.E [R181], desc[UR16][R156.64], !P4 ;  /* 0x000000009cb57fae */ /* 0x000fe2000e121850 */
[----:B------:R-:W-:Y:S02]  /*2040*/  LOP3.LUT R67, R67, 0x3, RZ, 0xc0, !PT ;  /* 0x0000000343437812 */ /* 0x000fe400078ec0ff */
[----:B------:R-:W-:Y:S01]  /*2050*/  ISETP.GE.U32.AND P4, PT, R31, 0x7fffffd7, PT ;  /* 0x7fffffd71f00780c */ /* 0x000fe20003f86070 */
[----:B------:R-:W-:Y:S01]  /*2060*/  VIADD R31, R138, 0xfffffff4 ;  /* 0xfffffff48a1f7836 */ /* 0x000fe20000000000 */
[----:B------:R-:W-:Y:S01]  /*2070*/  LDGSTS.E [R181+0x4], desc[UR16][R136.64], !P2 ;  /* 0x0000400088b57fae */ /* 0x000fe2000d121850 */
[----:B------:R-:W-:Y:S01]  /*2080*/  ISETP.GE.U32.AND P2, PT, R32, 0x7fffffd6, PT ;  /* 0x7fffffd62000780c */ /* 0x000fe20003f46070 */
[C---:B------:R-:W-:Y:S01]  /*2090*/  VIADD R32, R138.reuse, 0xfffffff1 ;  /* 0xfffffff18a207836 */ /* 0x040fe20000000000 */
[----:B------:R-:W-:Y:S01]  /*20a0*/  LOP3.LUT R71, R71, 0x3, RZ, 0xc0, !PT ;  /* 0x0000000347477812 */ /* 0x000fe200078ec0ff */
[----:B------:R-:W-:Y:S01]  /*20b0*/  LDGSTS.E [R181+0x8], desc[UR16][R134.64], !P1 ;  /* 0x0000800086b57fae */ /* 0x000fe2000c921850 */
[----:B------:R-:W-:Y:S01]  /*20c0*/  ISETP.GE.U32.AND P1, PT, R31, 0x7fffffd5, PT ;  /* 0x7fffffd51f00780c */ /* 0x000fe20003f26070 */
[----:B------:R-:W-:Y:S01]  /*20d0*/  VIADD R31, R138, 0xfffffff3 ;  /* 0xfffffff38a1f7836 */ /* 0x000fe20000000000 */
[----:B------:R-:W-:Y:S01]  /*20e0*/  IADD3 R65, R67, R66, R65 ;  /* 0x0000004243417210 */ /* 0x000fe20007ffe041 */
[----:B------:R-:W-:Y:S01]  /*20f0*/  LDGSTS.E [R181+0xc], desc[UR16][R130.64], !P3 ;  /* 0x0000c00082b57fae */ /* 0x000fe2000d921850 */
[----:B------:R-:W-:Y:S01]  /*2100*/  VIADD R177, R89, UR8 ;  /* 0x0000000859b17c36 */ /* 0x000fe20008000000 */
[----:B------:R-:W-:Y:S01]  /*2110*/  IADD3 R69, R71, R70, R69 ;  /* 0x0000004647457210 */ /* 0x000fe20007ffe045 */
[----:B------:R-:W-:Y:S01]  /*2120*/  IMAD R71, R114, 0x60, RZ ;  /* 0x0000006072477824 */ /* 0x000fe200078e02ff */
[----:B------:R-:W-:Y:S01]  /*2130*/  ISETP.GE.U32.AND P3, PT, R31, 0x7fffffd4, PT ;  /* 0x7fffffd41f00780c */ /* 0x000fe20003f66070 */
[----:B------:R-:W-:Y:S01]  /*2140*/  VIADD R31, R138, 0xfffffff2 ;  /* 0xfffffff28a1f7836 */ /* 0x000fe20000000000 */
[----:B------:R-:W-:Y:S01]  /*2150*/  LDGSTS.E [R179], desc[UR16][R132.64], !P5 ;  /* 0x0000000084b37fae */ /* 0x000fe2000e921850 */
[----:B------:R-:W-:Y:S01]  /*2160*/  ISETP.GE.U32.AND P5, PT, R32, 0x7fffffd2, PT ;  /* 0x7fffffd22000780c */ /* 0x000fe20003fa6070 */
[----:B------:R-:W-:Y:S01]  /*2170*/  VIADD R32, R138, 0xffffffce ;  /* 0xffffffce8a207836 */ /* 0x000fe20000000000 */
[----:B------:R-:W-:Y:S01]  /*2180*/  LOP3.LUT R64, R64, 0x3, RZ, 0xc0, !PT ;  /* 0x0000000340407812 */ /* 0x000fe200078ec0ff */
[----:B------:R-:W-:Y:S01]  /*2190*/  LDGSTS.E [R179+0x4], desc[UR16][R126.64], !P4 ;  /* 0x000040007eb37fae */ /* 0x000fe2000e121850 */
[----:B------:R-:W-:Y:S01]  /*21a0*/  ISETP.GE.U32.AND P6, PT, R31, 0x7fffffd3, PT ;  /* 0x7fffffd31f00780c */ /* 0x000fe20003fc6070 */
[----:B------:R-:W-:Y:S01]  /*21b0*/  VIADD R31, R138, 0xfffffff0 ;  /* 0xfffffff08a1f7836 */ /* 0x000fe20000000000 */
[----:B------:R-:W-:Y:S01]  /*21c0*/  IADD3 R62, R64, R63, R62 ;  /* 0x0000003f403e7210 */ /* 0x000fe20007ffe03e */
[----:B------:R-:W-:Y:S01]  /*21d0*/  LDGSTS.E [R179+0x8], desc[UR16][R128.64], !P2 ;  /* 0x0000800080b37fae */ /* 0x000fe2000d121850 */
[----:B------:R-:W-:Y:S01]  /*21e0*/  IMAD R67, R114, 0x64, RZ ;  /* 0x0000006472437824 */ /* 0x000fe200078e02ff */
[----:B------:R-:W-:Y:S01]  /*21f0*/  LOP3.LUT R104, R6, 0x40, RZ, 0x3c, !PT ;  /* 0x0000004006687812 */ /* 0x000fe200078e3cff */
[----:B------:R-:W-:Y:S01]  /*2200*/  IMAD R63, R114, 0x70, RZ ;  /* 0x00000070723f7824 */ /* 0x000fe200078e02ff */
[----:B------:R-:W-:Y:S01]  /*2210*/  ISETP.GE.U32.AND P2, PT, R31, 0x7fffffd1, PT ;  /* 0x7fffffd11f00780c */ /* 0x000fe20003f46070 */
[----:B------:R-:W-:Y:S01]  /*2220*/  VIADD R31, R138, 0xffffffcc ;  /* 0xffffffcc8a1f7836 */ /* 0x000fe20000000000 */
[----:B------:R-:W-:Y:S01]  /*2230*/  LDGSTS.E [R179+0xc], desc[UR16][R72.64], !P1 ;  /* 0x0000c00048b37fae */ /* 0x000fe2000c921850 */
[----:B------:R-:W-:Y:S01]  /*2240*/  VIADD R187, R104, UR8 ;  /* 0x0000000868bb7c36 */ /* 0x000fe20008000000 */
[----:B------:R-:W-:-:S02]  /*2250*/  LOP3.LUT R105, R6, 0x50, RZ, 0x3c, !PT ;  /* 0x0000005006697812 */ /* 0x000fc400078e3cff */
[----:B------:R-:W-:Y:S01]  /*2260*/  ISETP.GE.U32.AND P1, PT, R31, 0x7fffffad, PT ;  /* 0x7fffffad1f00780c */ /* 0x000fe20003f26070 */
[----:B------:R-:W-:Y:S01]  /*2270*/  VIADD R31, R138, 0xffffffcd ;  /* 0xffffffcd8a1f7836 */ /* 0x000fe20000000000 */
[----:B------:R-:W-:Y:S01]  /*2280*/  LDGSTS.E [R177], desc[UR16][R124.64], !P3 ;  /* 0x000000007cb17fae */ /* 0x000fe2000d921850 */
[----:B------:R-:W-:Y:S01]  /*2290*/  ISETP.GE.U32.AND P3, PT, R32, 0x7fffffaf, PT ;  /* 0x7fffffaf2000780c */ /* 0x000fe20003f66070 */
[C---:B------:R-:W-:Y:S01]  /*22a0*/  VIADD R32, R138.reuse, 0xffffffc8 ;  /* 0xffffffc88a207836 */ /* 0x040fe20000000000 */
[----:B------:R-:W-:Y:S01]  /*22b0*/  SEL R35, RZ, 0x1, P1 ;  /* 0x00000001ff237807 */ /* 0x000fe20000800000 */
[----:B------:R1:W-:Y:S01]  /*22c0*/  LDGSTS.E [R177+0x4], desc[UR16][R24.64], !P6 ;  /* 0x0000400018b17fae */ /* 0x0003e2000f121850 */
[----:B------:R-:W-:Y:S01]  /*22d0*/  ISETP.GE.U32.AND P4, PT, R31, 0x7fffffae, PT ;  /* 0x7fffffae1f00780c */ /* 0x000fe20003f86070 */
[C---:B------:R-:W-:Y:S01]  /*22e0*/  VIADD R31, R138.reuse, 0xffffffcf ;  /* 0xffffffcf8a1f7836 */ /* 0x040fe20000000000 */
[----:B------:R-:W-:Y:S01]  /*22f0*/  SEL R33, RZ, 0x4, P3 ;  /* 0x00000004ff217807 */ /* 0x000fe20001800000 */
[----:B------:R2:W-:Y:S01]  /*2300*/  LDGSTS.E [R177+0x8], desc[UR16][R28.64], !P5 ;  /* 0x000080001cb17fae */ /* 0x0005e2000e921850 */
[----:B------:R-:W-:Y:S01]  /*2310*/  SEL R36, RZ, 0x1fffe, P4 ;  /* 0x0001fffeff247807 */ /* 0x000fe20002000000 */
[----:B------:R-:W-:Y:S01]  /*2320*/  VIADD R185, R105, UR8 ;  /* 0x0000000869b97c36 */ /* 0x000fe20008000000 */
[----:B------:R-:W-:Y:S01]  /*2330*/  ISETP.GE.U32.AND P1, PT, R31, 0x7fffffb0, PT ;  /* 0x7fffffb01f00780c */ /* 0x000fe20003f26070 */
[----:B------:R-:W-:Y:S01]  /*2340*/  VIADD R31, R138, 0xffffffc9 ;  /* 0xffffffc98a1f7836 */ /* 0x000fe20000000000 */
[----:B------:R-:W-:Y:S01]  /*2350*/  ISETP.GE.U32.AND P4, PT, R32, 0x7fffffa9, PT ;  /* 0x7fffffa92000780c */ /* 0x000fe20003f86070 */
[C---:B------:R-:W-:Y:S01]  /*2360*/  VIADD R32, R138.reuse, 0xffffffca ;  /* 0xffffffca8a207836 */ /* 0x040fe20000000000 */
[----:B------:R-:W-:Y:S01]  /*2370*/  SEL R34, RZ, 0x7fff8, P1 ;  /* 0x0007fff8ff227807 */ /* 0x000fe20000800000 */
[----:B------:R-:W-:Y:S01]  /*2380*/  IMAD.IADD R35, R35, 0x1, R36 ;  /* 0x0000000123237824 */ /* 0x000fe200078e0224 */
[----:B------:R-:W-:Y:S01]  /*2390*/  ISETP.GE.U32.AND P3, PT, R31, 0x7fffffaa, PT ;  /* 0x7fffffaa1f00780c */ /* 0x000fe20003f66070 */
[----:B------:R-:W-:Y:S01]  /*23a0*/  VIADD R31, R138, 0xffffffc4 ;  /* 0xffffffc48a1f7836 */ /* 0x000fe20000000000 */
[----:B------:R-:W-:Y:S01]  /*23b0*/  ISETP.GE.U32.AND P1, PT, R32, 0x7fffffab, PT ;  /* 0x7fffffab2000780c */ /* 0x000fe20003f26070 */
[----:B------:R-:W-:Y:S01]  /*23c0*/  VIADD R32, R138, 0xffffffc5 ;  /* 0xffffffc58a207836 */ /* 0x000fe20000000000 */
[----:B------:R-:W-:Y:S01]  /*23d0*/  SEL R37, RZ, 0x1, P4 ;  /* 0x00000001ff257807 */ /* 0x000fe20002000000 */
[----:B-1----:R-:W-:Y:S01]  /*23e0*/  IMAD R25, R114, 0x78, RZ ;  /* 0x0000007872197824 */ /* 0x002fe200078e02ff */
[----:B------:R-:W-:-:S02]  /*23f0*/  ISETP.GE.U32.AND P4, PT, R38, 0x7fffffac, PT ;  /* 0x7fffffac2600780c */ /* 0x000fc40003f86070 */
[----:B------:R-:W-:Y:S02]  /*2400*/  SEL R38, RZ, 0x1fffe, P3 ;  /* 0x0001fffeff267807 */ /* 0x000fe40001800000 */
[----:B------:R-:W-:Y:S02]  /*2410*/  ISETP.GE.U32.AND P3, PT, R31, 0x7fffffa5, PT ;  /* 0x7fffffa51f00780c */ /* 0x000fe40003f66070 */
[----:B------:R-:W-:Y:S01]  /*2420*/  SEL R31, RZ, 0x4, P1 ;  /* 0x00000004ff1f7807 */ /* 0x000fe20000800000 */
[----:B------:R-:W-:Y:S01]  /*2430*/  IMAD.IADD R37, R37, 0x1, R38 ;  /* 0x0000000125257824 */ /* 0x000fe200078e0226 */
[----:B------:R-:W-:Y:S02]  /*2440*/  ISETP.GE.U32.AND P1, PT, R32, 0x7fffffa6, PT ;  /* 0x7fffffa62000780c */ /* 0x000fe40003f26070 */
[----:B------:R-:W-:Y:S02]  /*2450*/  SEL R32, RZ, 0x7fff8, P4 ;  /* 0x0007fff8ff207807 */ /* 0x000fe40002000000 */
[----:B------:R-:W-:Y:S01]  /*2460*/  ISETP.GE.U32.AND P4, PT, R39, 0x7fffffa7, PT ;  /* 0x7fffffa72700780c */ /* 0x000fe20003f86070 */
[----:B------:R-:W-:Y:S01]  /*2470*/  VIADD R39, R138, 0xffffffc1 ;  /* 0xffffffc18a277836 */ /* 0x000fe20000000000 */
[----:B------:R-:W-:-:S02]  /*2480*/  SEL R41, RZ, 0x1, P3 ;  /* 0x00000001ff297807 */ /* 0x000fc40001800000 */
[----:B------:R-:W-:Y:S01]  /*2490*/  ISETP.GE.U32.AND P3, PT, R40, 0x7fffffa8, PT ;  /* 0x7fffffa82800780c */ /* 0x000fe20003f66070 */
[----:B------:R-:W-:Y:S01]  /*24a0*/  VIADD R40, R138, 0xffffffc2 ;  /* 0xffffffc28a287836 */ /* 0x000fe20000000000 */
[----:B------:R-:W-:Y:S02]  /*24b0*/  SEL R42, RZ, 0x1fffe, P1 ;  /* 0x0001fffeff2a7807 */ /* 0x000fe40000800000 */
[----:B------:R-:W-:Y:S02]  /*24c0*/  ISETP.GE.U32.AND P1, PT, R39, 0x7fffffa2, PT ;  /* 0x7fffffa22700780c */ /* 0x000fe40003f26070 */
[----:B------:R-:W-:Y:S01]  /*24d0*/  SEL R39, RZ, 0x4, P4 ;  /* 0x00000004ff277807 */ /* 0x000fe20002000000 */
[----:B------:R-:W-:Y:S01]  /*24e0*/  IMAD.IADD R41, R41, 0x1, R42 ;  /* 0x0000000129297824 */ /* 0x000fe200078e022a */
[----:B------:R-:W-:Y:S02]  /*24f0*/  ISETP.GE.U32.AND P4, PT, R40, 0x7fffffa3, PT ;  /* 0x7fffffa32800780c */ /* 0x000fe40003f86070 */
[----:B------:R-:W-:-:S02]  /*2500*/  SEL R40, RZ, 0x7fff8, P3 ;  /* 0x0007fff8ff287807 */ /* 0x000fc40001800000 */
[----:B------:R-:W-:Y:S01]  /*2510*/  ISETP.GE.U32.AND P3, PT, R44, 0x7fffffa4, PT ;  /* 0x7fffffa42c00780c */ /* 0x000fe20003f66070 */
[----:B------:R-:W-:Y:S01]  /*2520*/  VIADD R44, R138, 0xffffffdd ;  /* 0xffffffdd8a2c7836 */ /* 0x000fe20000000000 */
[----:B------:R-:W-:Y:S02]  /*2530*/  SEL R46, RZ, 0x1fffe, P1 ;  /* 0x0001fffeff2e7807 */ /* 0x000fe40000800000 */
[----:B------:R-:W-:Y:S02]  /*2540*/  ISETP.GE.U32.AND P1, PT, R43, 0x7fffffbd, PT ;  /* 0x7fffffbd2b00780c */ /* 0x000fe40003f26070 */
[----:B------:R-:W-:Y:S02]  /*2550*/  SEL R43, RZ, 0x4, P4 ;  /* 0x00000004ff2b7807 */ /* 0x000fe40002000000 */
[----:B------:R-:W-:Y:S02]  /*2560*/  ISETP.GE.U32.AND P4, PT, R44, 0x7fffffbe, PT ;  /* 0x7fffffbe2c00780c */ /* 0x000fe40003f86070 */
[----:B------:R-:W-:-:S02]  /*2570*/  SEL R44, RZ, 0x7fff8, P3 ;  /* 0x0007fff8ff2c7807 */ /* 0x000fc40001800000 */
[----:B------:R-:W-:Y:S01]  /*2580*/  ISETP.GE.U32.AND P3, PT, R47, 0x7fffffbf, PT ;  /* 0x7fffffbf2f00780c */ /* 0x000fe20003f66070 */
[----:B------:R-:W-:Y:S01]  /*2590*/  VIADD R47, R138, 0xffffffd8 ;  /* 0xffffffd88a2f7836 */ /* 0x000fe20000000000 */
[----:B------:R-:W-:Y:S02]  /*25a0*/  SEL R49, RZ, 0x1, P1 ;  /* 0x00000001ff317807 */ /* 0x000fe40000800000 */
[----:B------:R-:W-:Y:S01]  /*25b0*/  ISETP.GE.U32.AND P1, PT, R48, 0x7fffffc0, PT ;  /* 0x7fffffc03000780c */ /* 0x000fe20003f26070 */
[----:B------:R-:W-:Y:S01]  /*25c0*/  VIADD R48, R138, 0xffffffd9 ;  /* 0xffffffd98a307836 */ /* 0x000fe20000000000 */
[----:B------:R-:W-:Y:S02]  /*25d0*/  SEL R50, RZ, 0x1fffe, P4 ;  /* 0x0001fffeff327807 */ /* 0x000fe40002000000 */
[----:B------:R-:W-:Y:S02]  /*25e0*/  ISETP.GE.U32.AND P4, PT, R47, 0x7fffffb9, PT ;  /* 0x7fffffb92f00780c */ /* 0x000fe40003f86070 */
[----:B------:R-:W-:Y:S01]  /*25f0*/  SEL R47, RZ, 0x4, P3 ;  /* 0x00000004ff2f7807 */ /* 0x000fe20001800000 */
[----:B------:R-:W-:Y:S01]  /*2600*/  IMAD.IADD R49, R49, 0x1, R50 ;  /* 0x0000000131317824 */ /* 0x000fe200078e0232 */
[----:B------:R-:W-:-:S02]  /*2610*/  ISETP.GE.U32.AND P3, PT, R48, 0x7fffffba, PT ;  /* 0x7fffffba3000780c */ /* 0x000fc40003f66070 */
[----:B------:R-:W-:Y:S02]  /*2620*/  SEL R48, RZ, 0x7fff8, P1 ;  /* 0x0007fff8ff307807 */ /* 0x000fe40000800000 */
[----:B------:R-:W-:Y:S01]  /*2630*/  ISETP.GE.U32.AND P1, PT, R51, 0x7fffffbb, PT ;  /* 0x7fffffbb3300780c */ /* 0x000fe20003f26070 */
[----:B------:R-:W-:Y:S01]  /*2640*/  VIADD R51, R138, 0xffffffd4 ;  /* 0xffffffd48a337836 */ /* 0x000fe20000000000 */
[----:B------:R-:W-:Y:S02]  /*2650*/  SEL R52, RZ, 0x1, P4 ;  /* 0x00000001ff347807 */ /* 0x000fe40002000000 */
[----:B------:R-:W-:Y:S02]  /*2660*/  ISETP.GE.U32.AND P4, PT, R53, 0x7fffffbc, PT ;  /* 0x7fffffbc3500780c */ /* 0x000fe40003f86070 */
[----:B------:R-:W-:Y:S02]  /*2670*/  SEL R53, RZ, 0x1fffe, P3 ;  /* 0x0001fffeff357807 */ /* 0x000fe40001800000 */
[----:B------:R-:W-:-:S02]  /*2680*/  ISETP.GE.U32.AND P3, PT, R51, 0x7fffffb5, PT ;  /* 0x7fffffb53300780c */ /* 0x000fc40003f66070 */
[----:B------:R-:W-:Y:S01]  /*2690*/  SEL R51, RZ, 0x4, P1 ;  /* 0x00000004ff337807 */ /* 0x000fe20000800000 */
[----:B------:R-:W-:Y:S01]  /*26a0*/  IMAD.IADD R52, R52, 0x1, R53 ;  /* 0x0000000134347824 */ /* 0x000fe200078e0235 */
[----:B------:R-:W-:Y:S01]  /*26b0*/  ISETP.GE.U32.AND P1, PT, R54, 0x7fffffb6, PT ;  /* 0x7fffffb63600780c */ /* 0x000fe20003f26070 */
[C---:B------:R-:W-:Y:S01]  /*26c0*/  VIADD R54, R138.reuse, 0xffffffd7 ;  /* 0xffffffd78a367836 */ /* 0x040fe20000000000 */
[----:B------:R-:W-:Y:S02]  /*26d0*/  SEL R56, RZ, 0x1, P3 ;  /* 0x00000001ff387807 */ /* 0x000fe40001800000 */
[----:B------:R-:W-:Y:S01]  /*26e0*/  ISETP.GE.U32.AND P3, PT, R55, 0x7fffffb7, PT ;  /* 0x7fffffb73700780c */ /* 0x000fe20003f66070 */
[----:B------:R-:W-:Y:S01]  /*26f0*/  VIADD R55, R138, 0xffffffd0 ;  /* 0xffffffd08a377836 */ /* 0x000fe20000000000 */
[----:B------:R-:W-:Y:S02]  /*2700*/  SEL R57, RZ, 0x1fffe, P1 ;  /* 0x0001fffeff397807 */ /* 0x000fe40000800000 */
[----:B------:R-:W-:-:S02]  /*2710*/  ISETP.GE.U32.AND P1, PT, R54, 0x7fffffb8, PT ;  /* 0x7fffffb83600780c */ /* 0x000fc40003f26070 */
[----:B------:R-:W-:Y:S01]  /*2720*/  SEL R54, RZ, 0x4, P3 ;  /* 0x00000004ff367807 */ /* 0x000fe20001800000 */
[----:B------:R-:W-:Y:S01]  /*2730*/  IMAD.IADD R56, R56, 0x1, R57 ;  /* 0x0000000138387824 */ /* 0x000fe200078e0239 */
[----:B------:R-:W-:Y:S02]  /*2740*/  ISETP.GE.U32.AND P3, PT, R55, 0x7fffffb1, PT ;  /* 0x7fffffb13700780c */ /* 0x000fe40003f66070 */
[----:B------:R-:W-:Y:S02]  /*2750*/  SEL R55, RZ, 0x7fff8, P1 ;  /* 0x0007fff8ff377807 */ /* 0x000fe40000800000 */
[----:B------:R-:W-:Y:S02]  /*2760*/  ISETP.GE.U32.AND P1, PT, R58, 0x7fffffb2, PT ;  /* 0x7fffffb23a00780c */ /* 0x000fe40003f26070 */
[----:B------:R-:W-:Y:S02]  /*2770*/  LOP3.LUT R35, R35, 0x3, RZ, 0xc0, !PT ;  /* 0x0000000323237812 */ /* 0x000fe400078ec0ff */
[----:B------:R-:W-:-:S02]  /*2780*/  SEL R61, RZ, 0x1fffe, P1 ;  /* 0x0001fffeff3d7807 */ /* 0x000fc40000800000 */
[----:B------:R-:W-:Y:S02]  /*2790*/  ISETP.GE.U32.AND P1, PT, R168, 0x7fffffc1, PT ;  /* 0x7fffffc1a800780c */ /* 0x000fe40003f26070 */
[----:B------:R-:W-:Y:S01]  /*27a0*/  IADD3 R33, R35, R34, R33 ;  /* 0x0000002223217210 */ /* 0x000fe20007ffe021 */
[----:B------:R-:W-:Y:S01]  /*27b0*/  IMAD.SHL.U32 R35, R65, 0x100, RZ ;  /* 0x0000010041237824 */ /* 0x000fe200078e00ff */
[----:B------:R-:W-:Y:S01]  /*27c0*/  SEL R45, RZ, 0x1, P1 ;  /* 0x00000001ff2d7807 */ /* 0x000fe20000800000 */
[----:B------:R-:W-:Y:S01]  /*27d0*/  IMAD R65, R114, 0x6c, RZ ;  /* 0x0000006c72417824 */ /* 0x000fe200078e02ff */
[----:B------:R-:W-:Y:S02]  /*27e0*/  SEL R34, RZ, 0x7fff8, P4 ;  /* 0x0007fff8ff227807 */ /* 0x000fe40002000000 */
[-C--:B------:R-:W-:Y:S01]  /*27f0*/  IADD3 R120, P4, R121, R26.reuse, RZ ;  /* 0x0000001a79787210 */ /* 0x080fe20007f9e0ff */
[----:B------:R-:W-:Y:S01]  /*2800*/  IMAD.IADD R78, R45, 0x1, R78 ;  /* 0x000000012d4e7824 */ /* 0x000fe200078e024e */
[----:B------:R-:W-:-:S02]  /*2810*/  IADD3 R116, P5, R117, R26, RZ ;  /* 0x0000001a75747210 */ /* 0x000fc40007fbe0ff */
[----:B------:R-:W-:Y:S02]  /*2820*/  LOP3.LUT R37, R37, 0x3, RZ, 0xc0, !PT ;  /* 0x0000000325257812 */ /* 0x000fe400078ec0ff */
[----:B------:R-:W-:Y:S02]  /*2830*/  LOP3.LUT R78, R78, 0x3, RZ, 0xc0, !PT ;  /* 0x000000034e4e7812 */ /* 0x000fe400078ec0ff */
[-C--:B------:R-:W-:Y:S02]  /*2840*/  LEA.HI.X.SX32 R121, R19, R27.reuse, 0x2, P4 ;  /* 0x0000001b13797211 */ /* 0x080fe400020f16ff */
[----:B------:R-:W-:Y:S02]  /*2850*/  LEA.HI.X.SX32 R117, R22, R27, 0x2, P5 ;  /* 0x0000001b16757211 */ /* 0x000fe400028f16ff */
[----:B------:R-:W-:Y:S02]  /*2860*/  IADD3 R75, R78, R76, R75 ;  /* 0x0000004c4e4b7210 */ /* 0x000fe40007ffe04b */
[----:B------:R-:W-:-:S02]  /*2870*/  IADD3 R118, P4, R119, R26, RZ ;  /* 0x0000001a77767210 */ /* 0x000fc40007f9e0ff */
[C---:B------:R-:W-:Y:S02]  /*2880*/  LEA R86, P5, R114.reuse, R26, 0x6 ;  /* 0x0000001a72567211 */ /* 0x040fe400078a30ff */
[----:B------:R-:W-:Y:S02]  /*2890*/  IADD3 R31, R37, R32, R31 ;  /* 0x00000020251f7210 */ /* 0x000fe40007ffe01f */
[----:B------:R-:W-:Y:S01]  /*28a0*/  LOP3.LUT R32, R75, 0xf, RZ, 0xc0, !PT ;  /* 0x0000000f4b207812 */ /* 0x000fe200078ec0ff */
[----:B------:R-:W-:Y:S01]  /*28b0*/  IMAD R75, R114, 0x58, RZ ;  /* 0x00000058724b7824 */ /* 0x000fe200078e02ff */
[-C--:B------:R-:W-:Y:S02]  /*28c0*/  LEA.HI.X.SX32 R119, R90, R27.reuse, 0x2, P4 ;  /* 0x0000001b5a777211 */ /* 0x080fe400020f16ff */
[----:B------:R-:W-:Y:S01]  /*28d0*/  LEA.HI.X.SX32 R87, R91, R27, 0x2, P5 ;  /* 0x0000001b5b577211 */ /* 0x000fe200028f16ff */
[----:B------:R-:W-:Y:S01]  /*28e0*/  IMAD R69, R69, 0x10, R32 ;  /* 0x0000001045457824 */ /* 0x000fe200078e0220 */
[-C--:B------:R-:W-:Y:S01]  /*28f0*/  IADD3 R112, P4, R113, R26.reuse, RZ ;  /* 0x0000001a71707210 */ /* 0x080fe20007f9e0ff */
[----:B------:R1:W-:Y:S01]  /*2900*/  LDGSTS.E [R177+0xc], desc[UR16][R118.64], !P2 ;  /* 0x0000c00076b17fae */ /* 0x0003e2000d121850 */
[----:B------:R-:W-:-:S02]  /*2910*/  IADD3 R82, P5, R83, R26, RZ ;  /* 0x0000001a53527210 */ /* 0x000fc40007fbe0ff */
[----:B------:R-:W-:Y:S02]  /*2920*/  SEL R60, RZ, 0x1, P3 ;  /* 0x00000001ff3c7807 */ /* 0x000fe40001800000 */
[-C--:B------:R-:W-:Y:S02]  /*2930*/  LEA.HI.X.SX32 R113, R92, R27.reuse, 0x2, P4 ;  /* 0x0000001b5c717211 */ /* 0x080fe400020f16ff */
[----:B------:R-:W-:Y:S01]  /*2940*/  LEA.HI.X.SX32 R83, R93, R27, 0x2, P5 ;  /* 0x0000001b5d537211 */ /* 0x000fe200028f16ff */
[----:B------:R-:W-:Y:S01]  /*2950*/  IMAD.IADD R60, R60, 0x1, R61 ;  /* 0x000000013c3c7824 */ /* 0x000fe200078e023d */
[----:B------:R-:W-:Y:S01]  /*2960*/  ISETP.GE.U32.AND P3, PT, R59, 0x7fffffb3, PT ;  /* 0x7fffffb33b00780c */ /* 0x000fe20003f66070 */
[----:B------:R-:W-:Y:S01]  /*2970*/  VIADD R59, R138, 0xffffffd3 ;  /* 0xffffffd38a3b7836 */ /* 0x000fe20000000000 */
[----:B------:R-:W-:Y:S02]  /*2980*/  LOP3.LUT R35, R35, 0xf00, RZ, 0xe2, !PT ;  /* 0x00000f0023237812 */ /* 0x000fe400078ee2ff */
[----:B------:R-:W-:-:S02]  /*2990*/  IADD3 R84, P4, R85, R26, RZ ;  /* 0x0000001a55547210 */ /* 0x000fc40007f9e0ff */
[-C--:B------:R-:W-:Y:S01]  /*29a0*/  IADD3 R78, P5, R79, R26.reuse, RZ ;  /* 0x0000001a4f4e7210 */ /* 0x080fe20007fbe0ff */
[----:B------:R-:W-:Y:S01]  /*29b0*/  IMAD R62, R62, 0x1000, R35 ;  /* 0x000010003e3e7824 */ /* 0x000fe200078e0223 */
[----:B------:R-:W-:Y:S02]  /*29c0*/  LOP3.LUT R69, R69, 0xff, RZ, 0xc0, !PT ;  /* 0x000000ff45457812 */ /* 0x000fe400078ec0ff */
[-C--:B------:R-:W-:Y:S02]  /*29d0*/  LEA.HI.X.SX32 R85, R94, R27.reuse, 0x2, P4 ;  /* 0x0000001b5e557211 */ /* 0x080fe400020f16ff */
[----:B------:R-:W-:Y:S01]  /*29e0*/  LEA.HI.X.SX32 R79, R12, R27, 0x2, P5 ;  /* 0x0000001b0c4f7211 */ /* 0x000fe200028f16ff */
[----:B------:R-:W-:Y:S01]  /*29f0*/  IMAD.IADD R62, R62, 0x1, R69 ;  /* 0x000000013e3e7824 */ /* 0x000fe200078e0245 */
[----:B------:R-:W-:Y:S01]  /*2a00*/  SEL R58, RZ, 0x4, P3 ;  /* 0x00000004ff3a7807 */ /* 0x000fe20001800000 */
[----:B------:R-:W-:Y:S01]  /*2a10*/  IMAD R69, R114, 0x68, RZ ;  /* 0x0000006872457824 */ /* 0x000fe200078e02ff */
[----:B------:R-:W-:-:S02]  /*2a20*/  IADD3 R80, P4, R81, R26, RZ ;  /* 0x0000001a51507210 */ /* 0x000fc40007f9e0ff */
[----:B------:R-:W-:Y:S02]  /*2a30*/  IADD3 R74, P5, R75, R26, RZ ;  /* 0x0000001a4b4a7210 */ /* 0x000fe40007fbe0ff */
[----:B------:R-:W-:Y:S02]  /*2a40*/  ISETP.GE.U32.AND P3, PT, R59, 0x7fffffb4, PT ;  /* 0x7fffffb43b00780c */ /* 0x000fe40003f66070 */
[-C--:B------:R-:W-:Y:S02]  /*2a50*/  LEA.HI.X.SX32 R81, R95, R27.reuse, 0x2, P4 ;  /* 0x0000001b5f517211 */ /* 0x080fe400020f16ff */
[----:B------:R-:W-:Y:S02]  /*2a60*/  LEA.HI.X.SX32 R75, R96, R27, 0x2, P5 ;  /* 0x0000001b604b7211 */ /* 0x000fe400028f16ff */
[----:B------:R-:W-:Y:S02]  /*2a70*/  SEL R59, RZ, 0x7fff8, P3 ;  /* 0x0007fff8ff3b7807 */ /* 0x000fe40001800000 */
[----:B------:R-:W-:-:S02]  /*2a80*/  LOP3.LUT R60, R60, 0x3, RZ, 0xc0, !PT ;  /* 0x000000033c3c7812 */ /* 0x000fc400078ec0ff */
[-C--:B------:R-:W-:Y:S02]  /*2a90*/  IADD3 R76, P4, R77, R26.reuse, RZ ;  /* 0x0000001a4d4c7210 */ /* 0x080fe40007f9e0ff */
[----:B------:R-:W-:Y:S02]  /*2aa0*/  IADD3 R70, P5, R71, R26, RZ ;  /* 0x0000001a47467210 */ /* 0x000fe40007fbe0ff */
[----:B------:R-:W-:Y:S01]  /*2ab0*/  IADD3 R58, R60, R59, R58 ;  /* 0x0000003b3c3a7210 */ /* 0x000fe20007ffe03a */
[----:B------:R-:W-:Y:S01]  /*2ac0*/  IMAD R59, R114, 0x74, RZ ;  /* 0x00000074723b7824 */ /* 0x000fe200078e02ff */
[-C--:B------:R-:W-:Y:S02]  /*2ad0*/  LEA.HI.X.SX32 R77, R97, R27.reuse, 0x2, P4 ;  /* 0x0000001b614d7211 */ /* 0x080fe400020f16ff */
[----:B------:R-:W-:Y:S02]  /*2ae0*/  LEA.HI.X.SX32 R71, R14, R27, 0x2, P5 ;  /* 0x0000001b0e477211 */ /* 0x000fe400028f16ff */
[----:B------:R-:W-:-:S02]  /*2af0*/  LOP3.LUT R49, R49, 0x3, RZ, 0xc0, !PT ;  /* 0x0000000331317812 */ /* 0x000fc400078ec0ff */
[-C--:B------:R-:W-:Y:S02]  /*2b00*/  IADD3 R66, P4, R67, R26.reuse, RZ ;  /* 0x0000001a43427210 */ /* 0x080fe40007f9e0ff */
[----:B------:R-:W-:Y:S02]  /*2b10*/  IADD3 R68, P5, R69, R26, RZ ;  /* 0x0000001a45447210 */ /* 0x000fe40007fbe0ff */
[----:B------:R-:W-:Y:S01]  /*2b20*/  IADD3 R47, R49, R48, R47 ;  /* 0x00000030312f7210 */ /* 0x000fe20007ffe02f */
[----:B------:R-:W-:Y:S01]  /*2b30*/  IMAD R49, R114, 0x7c, RZ ;  /* 0x0000007c72317824 */ /* 0x000fe200078e02ff */
[----:B------:R-:W-:Y:S02]  /*2b40*/  LOP3.LUT R35, R58, 0xf, RZ, 0xc0, !PT ;  /* 0x0000000f3a237812 */ /* 0x000fe400078ec0ff */
[-C--:B------:R-:W-:Y:S02]  /*2b50*/  LEA.HI.X.SX32 R67, R98, R27.reuse, 0x2, P4 ;  /* 0x0000001b62437211 */ /* 0x080fe400020f16ff */
[----:B------:R-:W-:-:S02]  /*2b60*/  LEA.HI.X.SX32 R69, R99, R27, 0x2, P5 ;  /* 0x0000001b63457211 */ /* 0x000fc400028f16ff */
[-C--:B------:R-:W-:Y:S02]  /*2b70*/  IADD3 R64, P4, R65, R26.reuse, RZ ;  /* 0x0000001a41407210 */ /* 0x080fe40007f9e0ff */
[-C--:B------:R-:W-:Y:S02]  /*2b80*/  IADD3 R58, P5, R59, R26.reuse, RZ ;  /* 0x0000001a3b3a7210 */ /* 0x080fe40007fbe0ff */
[----:B--2---:R-:W-:Y:S02]  /*2b90*/  LOP3.LUT R29, R62, 0xffff, RZ, 0xc0, !PT ;  /* 0x0000ffff3e1d7812 */ /* 0x004fe400078ec0ff */
[-C--:B------:R-:W-:Y:S02]  /*2ba0*/  LEA.HI.X.SX32 R65, R100, R27.reuse, 0x2, P4 ;  /* 0x0000001b64417211 */ /* 0x080fe400020f16ff */
[----:B------:R-:W-:Y:S02]  /*2bb0*/  LEA.HI.X.SX32 R59, R101, R27, 0x2, P5 ;  /* 0x0000001b653b7211 */ /* 0x000fe400028f16ff */
[----:B------:R-:W-:-:S02]  /*2bc0*/  IADD3 R24, P4, R25, R26, RZ ;  /* 0x0000001a19187210 */ /* 0x000fc40007f9e0ff */
[-C--:B------:R-:W-:Y:S02]  /*2bd0*/  IADD3 R48, P5, R49, R26.reuse, RZ ;  /* 0x0000001a31307210 */ /* 0x080fe40007fbe0ff */
[----:B------:R-:W-:Y:S02]  /*2be0*/  SHF.R.U32.HI R36, RZ, 0xf, R29 ;  /* 0x0000000fff247819 */ /* 0x000fe4000001161d */
[-C--:B------:R-:W-:Y:S02]  /*2bf0*/  LEA.HI.X.SX32 R25, R102, R27.reuse, 0x2, P4 ;  /* 0x0000001b66197211 */ /* 0x080fe400020f16ff */
[----:B------:R-:W-:Y:S02]  /*2c00*/  LEA.HI.X.SX32 R49, R103, R27, 0x2, P5 ;  /* 0x0000001b67317211 */ /* 0x000fe400028f16ff */
[----:B------:R-:W-:Y:S01]  /*2c10*/  IADD3 R62, P4, R63, R26, RZ ;  /* 0x0000001a3f3e7210 */ /* 0x000fe20007f9e0ff */
[----:B------:R-:W-:Y:S01]  /*2c20*/  IMAD.SHL.U32 R26, R31, 0x100, RZ ;  /* 0x000001001f1a7824 */ /* 0x000fe200078e00ff */
[----:B------:R-:W-:-:S02]  /*2c30*/  LOP3.LUT P5, RZ, R36, 0x1, RZ, 0xc0, !PT ;  /* 0x0000000124ff7812 */ /* 0x000fc400078ac0ff */
[--C-:B------:R-:W-:Y:S02]  /*2c40*/  SHF.R.U32.HI R28, RZ, 0xe, R29.reuse ;  /* 0x0000000eff1c7819 */ /* 0x100fe4000001161d */
[----:B------:R-:W-:Y:S02]  /*2c50*/  LEA.HI.X.SX32 R63, R20, R27, 0x2, P4 ;  /* 0x0000001b143f7211 */ /* 0x000fe400020f16ff */
[----:B------:R-:W-:Y:S02]  /*2c60*/  LOP3.LUT P4, RZ, R28, 0x1, RZ, 0xc0, !PT ;  /* 0x000000011cff7812 */ /* 0x000fe4000788c0ff */
[--C-:B------:R-:W-:Y:S02]  /*2c70*/  SHF.R.U32.HI R27, RZ, 0xd, R29.reuse ;  /* 0x0000000dff1b7819 */ /* 0x100fe4000001161d */
[--C-:B------:R-:W-:Y:S02]  /*2c80*/  SHF.R.U32.HI R28, RZ, 0xc, R29.reuse ;  /* 0x0000000cff1c7819 */ /* 0x100fe4000001161d */
[----:B------:R-:W-:Y:S01]  /*2c90*/  LOP3.LUT P6, RZ, R27, 0x1, RZ, 0xc0, !PT ;  /* 0x000000011bff7812 */ /* 0x000fe200078cc0ff */
[----:B------:R2:W-:Y:S01]  /*2ca0*/  LDGSTS.E [R187], desc[UR16][R86.64], P5 ;  /* 0x0000000056bb7fae */ /* 0x0005e2000a921850 */
[----:B------:R-:W-:-:S02]  /*2cb0*/  SHF.R.U32.HI R27, RZ, 0xb, R29 ;  /* 0x0000000bff1b7819 */ /* 0x000fc4000001161d */
[----:B------:R-:W-:Y:S02]  /*2cc0*/  LOP3.LUT P2, RZ, R28, 0x1, RZ, 0xc0, !PT ;  /* 0x000000011cff7812 */ /* 0x000fe4000784c0ff */
[----:B------:R-:W-:Y:S01]  /*2cd0*/  LOP3.LUT P5, RZ, R27, 0x1, RZ, 0xc0, !PT ;  /* 0x000000011bff7812 */ /* 0x000fe200078ac0ff */
[----:B------:R3:W-:Y:S01]  /*2ce0*/  LDGSTS.E [R187+0x4], desc[UR16][R112.64], P4 ;  /* 0x0000400070bb7fae */ /* 0x0007e2000a121850 */
[--C-:B------:R-:W-:Y:S02]  /*2cf0*/  SHF.R.U32.HI R27, RZ, 0xa, R29.reuse ;  /* 0x0000000aff1b7819 */ /* 0x100fe4000001161d */
[----:B------:R-:W-:Y:S02]  /*2d00*/  ISETP.GE.U32.AND P3, PT, R170, 0x7fffffa1, PT ;  /* 0x7fffffa1aa00780c */ /* 0x000fe40003f66070 */
[----:B------:R-:W-:Y:S01]  /*2d10*/  LOP3.LUT P4, RZ, R27, 0x1, RZ, 0xc0, !PT ;  /* 0x000000011bff7812 */ /* 0x000fe2000788c0ff */
[----:B------:R4:W-:Y:S01]  /*2d20*/  LDGSTS.E [R187+0x8], desc[UR16][R82.64], P6 ;  /* 0x0000800052bb7fae */ /* 0x0009e2000b121850 */
[----:B------:R-:W-:-:S02]  /*2d30*/  SHF.R.U32.HI R27, RZ, 0x9, R29 ;  /* 0x00000009ff1b7819 */ /* 0x000fc4000001161d */
[----:B------:R-:W-:Y:S01]  /*2d40*/  SEL R45, RZ, 0x1, P3 ;  /* 0x00000001ff2d7807 */ /* 0x000fe20001800000 */
[----:B------:R5:W-:Y:S01]  /*2d50*/  LDGSTS.E [R187+0xc], desc[UR16][R84.64], P2 ;  /* 0x0000c00054bb7fae */ /* 0x000be20009121850 */
[----:B------:R-:W-:Y:S02]  /*2d60*/  LOP3.LUT P6, RZ, R27, 0x1, RZ, 0xc0, !PT ;  /* 0x000000011bff7812 */ /* 0x000fe400078cc0ff */
[--C-:B------:R-:W-:Y:S01]  /*2d70*/  SHF.R.U32.HI R27, RZ, 0x8, R29.reuse ;  /* 0x00000008ff1b7819 */ /* 0x100fe2000001161d */
[----:B------:R-:W-:Y:S01]  /*2d80*/  IMAD.IADD R45, R45, 0x1, R46 ;  /* 0x000000012d2d7824 */ /* 0x000fe200078e022e */
[----:B------:R-:W-:Y:S01]  /*2d90*/  LDGSTS.E [R185], desc[UR16][R78.64], P5 ;  /* 0x000000004eb97fae */ /* 0x000fe2000a921850 */
[----:B------:R-:W-:Y:S02]  /*2da0*/  LOP3.LUT R41, R41, 0x3, RZ, 0xc0, !PT ;  /* 0x0000000329297812 */ /* 0x000fe400078ec0ff */
[----:B------:R-:W-:Y:S01]  /*2db0*/  LOP3.LUT P2, RZ, R27, 0x1, RZ, 0xc0, !PT ;  /* 0x000000011bff7812 */ /* 0x000fe2000784c0ff */
[----:B------:R-:W-:Y:S01]  /*2dc0*/  LDGSTS.E [R185+0x4], desc[UR16][R80.64], P4 ;  /* 0x0000400050b97fae */ /* 0x000fe2000a121850 */
[----:B------:R-:W-:-:S02]  /*2dd0*/  SHF.R.U32.HI R27, RZ, 0x7, R29 ;  /* 0x00000007ff1b7819 */ /* 0x000fc4000001161d */
[----:B------:R-:W-:Y:S02]  /*2de0*/  LOP3.LUT R45, R45, 0x3, RZ, 0xc0, !PT ;  /* 0x000000032d2d7812 */ /* 0x000fe400078ec0ff */
[----:B------:R-:W-:Y:S01]  /*2df0*/  LOP3.LUT P5, RZ, R27, 0x1, RZ, 0xc0, !PT ;  /* 0x000000011bff7812 */ /* 0x000fe200078ac0ff */
[----:B------:R-:W-:Y:S01]  /*2e00*/  LDGSTS.E [R185+0x8], desc[UR16][R74.64], P6 ;  /* 0x000080004ab97fae */ /* 0x000fe2000b121850 */
[----:B------:R-:W-:Y:S02]  /*2e10*/  SHF.R.U32.HI R27, RZ, 0x6, R29 ;  /* 0x00000006ff1b7819 */ /* 0x000fe4000001161d */
[----:B------:R-:W-:Y:S02]  /*2e20*/  IADD3 R43, R45, R44, R43 ;  /* 0x0000002c2d2b7210 */ /* 0x000fe40007ffe02b */
[----:B------:R-:W-:Y:S01]  /*2e30*/  LOP3.LUT P4, RZ, R27, 0x1, RZ, 0xc0, !PT ;  /* 0x000000011bff7812 */ /* 0x000fe2000788c0ff */
[----:B------:R-:W-:Y:S01]  /*2e40*/  LDGSTS.E [R185+0xc], desc[UR16][R76.64], P2 ;  /* 0x0000c0004cb97fae */ /* 0x000fe20009121850 */
[----:B------:R-:W-:-:S02]  /*2e50*/  SHF.R.U32.HI R27, RZ, 0x5, R29 ;  /* 0x00000005ff1b7819 */ /* 0x000fc4000001161d */
[----:B------:R-:W-:Y:S02]  /*2e60*/  IADD3 R39, R41, R40, R39 ;  /* 0x0000002829277210 */ /* 0x000fe40007ffe027 */
[----:B------:R-:W-:Y:S02]  /*2e70*/  LOP3.LUT R32, R43, 0xf, RZ, 0xc0, !PT ;  /* 0x0000000f2b207812 */ /* 0x000fe400078ec0ff */
[----:B------:R-:W-:Y:S02]  /*2e80*/  LOP3.LUT P6, RZ, R27, 0x1, RZ, 0xc0, !PT ;  /* 0x000000011bff7812 */ /* 0x000fe400078cc0ff */
[----:B------:R-:W-:Y:S01]  /*2e90*/  LOP3.LUT R106, R6, 0x60, RZ, 0x3c, !PT ;  /* 0x00000060066a7812 */ /* 0x000fe200078e3cff */
[----:B------:R-:W-:Y:S01]  /*2ea0*/  IMAD R32, R39, 0x10, R32 ;  /* 0x0000001027207824 */ /* 0x000fe200078e0220 */
[----:B------:R-:W-:Y:S02]  /*2eb0*/  SHF.R.U32.HI R31, RZ, 0x4, R29 ;  /* 0x00000004ff1f7819 */ /* 0x000fe4000001161d */
[----:B------:R-:W-:Y:S01]  /*2ec0*/  LOP3.LUT R26, R26, 0xf00, RZ, 0xe2, !PT ;  /* 0x00000f001a1a7812 */ /* 0x000fe200078ee2ff */
[----:B------:R-:W-:Y:S01]  /*2ed0*/  VIADD R171, R106, UR8 ;  /* 0x000000086aab7c36 */ /* 0x000fe20008000000 */
[----:B------:R-:W-:-:S02]  /*2ee0*/  LOP3.LUT P2, RZ, R31, 0x1, RZ, 0xc0, !PT ;  /* 0x000000011fff7812 */ /* 0x000fc4000784c0ff */
[----:B------:R-:W-:Y:S01]  /*2ef0*/  LOP3.LUT R27, R32, 0xff, RZ, 0xc0, !PT ;  /* 0x000000ff201b7812 */ /* 0x000fe200078ec0ff */
[----:B------:R-:W-:Y:S01]  /*2f00*/  IMAD R26, R33, 0x1000, R26 ;  /* 0x00001000211a7824 */ /* 0x000fe200078e021a */
[----:B------:R-:W-:Y:S01]  /*2f10*/  LDGSTS.E [R171], desc[UR16][R70.64], P5 ;  /* 0x0000000046ab7fae */ /* 0x000fe2000a921850 */
[----:B------:R-:W-:Y:S02]  /*2f20*/  LOP3.LUT R108, R6, 0x70, RZ, 0x3c, !PT ;  /* 0x00000070066c7812 */ /* 0x000fe400078e3cff */
[----:B------:R-:W-:Y:S01]  /*2f30*/  IMAD.IADD R27, R26, 0x1, R27 ;  /* 0x000000011a1b7824 */ /* 0x000fe200078e021b */
[----:B------:R-:W-:Y:S01]  /*2f40*/  LDGSTS.E [R171+0x4], desc[UR16][R66.64], P4 ;  /* 0x0000400042ab7fae */ /* 0x000fe2000a121850 */
[--C-:B------:R-:W-:Y:S01]  /*2f50*/  SHF.R.U32.HI R26, RZ, 0x3, R29.reuse ;  /* 0x00000003ff1a7819 */ /* 0x100fe2000001161d */
[----:B------:R-:W-:Y:S01]  /*2f60*/  VIADD R169, R108, UR8 ;  /* 0x000000086ca97c36 */ /* 0x000fe20008000000 */
[----:B------:R-:W-:Y:S01]  /*2f70*/  LOP3.LUT R52, R52, 0x3, RZ, 0xc0, !PT ;  /* 0x0000000334347812 */ /* 0x000fe200078ec0ff */
[----:B------:R-:W-:Y:S01]  /*2f80*/  LDGSTS.E [R171+0x8], desc[UR16][R68.64], P6 ;  /* 0x0000800044ab7fae */ /* 0x000fe2000b121850 */
[----:B------:R-:W-:Y:S01]  /*2f90*/  ISETP.GE.AND P6, PT, R107, R138, PT ;  /* 0x0000008a6b00720c */ /* 0x000fe20003fc6270 */
[----:B------:R-:W-:Y:S01]  /*2fa0*/  VIADD R138, R138, 0x1f ;  /* 0x0000001f8a8a7836 */ /* 0x000fe20000000000 */
[----:B------:R-:W-:Y:S01]  /*2fb0*/  LOP3.LUT P5, RZ, R26, 0x1, RZ, 0xc0, !PT ;  /* 0x000000011aff7812 */ /* 0x000fe200078ac0ff */
[----:B------:R-:W-:Y:S01]  /*2fc0*/  LDGSTS.E [R171+0xc], desc[UR16][R64.64], P2 ;  /* 0x0000c00040ab7fae */ /* 0x000fe20009121850 */
[----:B------:R-:W-:-:S02]  /*2fd0*/  SHF.R.U32.HI R26, RZ, 0x2, R29 ;  /* 0x00000002ff1a7819 */ /* 0x000fc4000001161d */
[----:B------:R-:W-:Y:S02]  /*2fe0*/  ISETP.GT.AND P2, PT, R138, 0x1f, PT ;  /* 0x0000001f8a00780c */ /* 0x000fe40003f44270 */
[----:B------:R-:W-:Y:S02]  /*2ff0*/  SHF.R.U32.HI R29, RZ, 0x1, R29 ;  /* 0x00000001ff1d7819 */ /* 0x000fe4000001161d */
[----:B------:R-:W-:Y:S02]  /*3000*/  LOP3.LUT P4, RZ, R26, 0x1, RZ, 0xc0, !PT ;  /* 0x000000011aff7812 */ /* 0x000fe4000788c0ff */
[----:B------:R-:W-:Y:S02]  /*3010*/  SEL R26, RZ, 0x4, !P2 ;  /* 0x00000004ff1a7807 */ /* 0x000fe40005000000 */
[----:B------:R-:W-:Y:S01]  /*3020*/  LOP3.LUT P2, RZ, R29, 0x1, RZ, 0xc0, !PT ;  /* 0x000000011dff7812 */ /* 0x000fe2000784c0ff */
[----:B------:R-:W-:Y:S01]  /*3030*/  LDGSTS.E [R169], desc[UR16][R62.64], P5 ;  /* 0x000000003ea97fae */ /* 0x000fe2000a921850 */
[----:B------:R-:W-:-:S02]  /*3040*/  LOP3.LUT R56, R56, 0x3, RZ, 0xc0, !PT ;  /* 0x0000000338387812 */ /* 0x000fc400078ec0ff */
[----:B------:R-:W-:Y:S02]  /*3050*/  IADD3 R34, R52, R34, R51 ;  /* 0x0000002234227210 */ /* 0x000fe40007ffe033 */
[----:B------:R-:W-:Y:S02]  /*3060*/  IADD3 R54, R56, R55, R54 ;  /* 0x0000003738367210 */ /* 0x000fe40007ffe036 */
[----:B------:R-:W-:Y:S01]  /*3070*/  SEL R26, R26, RZ, !P6 ;  /* 0x000000ff1a1a7207 */ /* 0x000fe20007000000 */
[----:B------:R-:W-:Y:S01]  /*3080*/  LDGSTS.E [R169+0x4], desc[UR16][R58.64], P4 ;  /* 0x000040003aa97fae */ /* 0x000fe2000a121850 */
[----:B------:R-:W-:Y:S01]  /*3090*/  IADD3 R32, P4, R109, UR4, RZ ;  /* 0x000000046d207c10 */ /* 0x000fe2000ff9e0ff */
[----:B------:R-:W-:Y:S01]  /*30a0*/  IMAD.SHL.U32 R28, R34, 0x100, RZ ;  /* 0x00000100221c7824 */ /* 0x000fe200078e00ff */
[----:B------:R-:W-:Y:S01]  /*30b0*/  ISETP.NE.U32.AND P6, PT, R26, RZ, PT ;  /* 0x000000ff1a00720c */ /* 0x000fe20003fc5070 */
[----:B------:R-:W-:Y:S01]  /*30c0*/  LDGSTS.E [R169+0x8], desc[UR16][R24.64], P2 ;  /* 0x0000800018a97fae */ /* 0x000fe20009121850 */
[----:B------:R-:W-:Y:S01]  /*30d0*/  LEA.HI.X.SX32 R111, R155, UR5, 0x2, P4 ;  /* 0x000000059b6f7c11 */ /* 0x000fe2000a0f16ff */
[----:B------:R-:W-:Y:S01]  /*30e0*/  IMAD R35, R54, 0x10, R35 ;  /* 0x0000001036237824 */ /* 0x000fe200078e0223 */
[-C--:B------:R-:W-:Y:S01]  /*30f0*/  LEA R56, P4, R141, R32.reuse, 0x2 ;  /* 0x000000208d387211 */ /* 0x080fe200078810ff */
[----:B------:R-:W-:Y:S01]  /*3100*/  LDGSTS.E [R169+0xc], desc[UR16][R48.64], !P1 ;  /* 0x0000c00030a97fae */ /* 0x000fe2000c921850 */
[----:B------:R-:W-:-:S02]  /*3110*/  LEA R60, P1, R139, R32, 0x2 ;  /* 0x000000208b3c7211 */ /* 0x000fc400078210ff */
[----:B------:R-:W-:Y:S01]  /*3120*/  LOP3.LUT R28, R28, 0xf00, RZ, 0xe2, !PT ;  /* 0x00000f001c1c7812 */ /* 0x000fe200078ee2ff */
[----:B------:R-:W0:Y:S01]  /*3130*/  LDGDEPBAR ;  /* 0x00000000000079af */ /* 0x000e220000000000 */
[-C--:B------:R-:W-:Y:S02]  /*3140*/  LEA.HI.X.SX32 R61, R139, R111.reuse, 0x2, P1 ;  /* 0x0000006f8b3d7211 */ /* 0x080fe400008f16ff */
[-C--:B------:R-:W-:Y:S01]  /*3150*/  LEA R54, P1, R143, R32.reuse, 0x2 ;  /* 0x000000208f367211 */ /* 0x080fe200078210ff */
[----:B------:R-:W-:Y:S01]  /*3160*/  IMAD R28, R47, 0x1000, R28 ;  /* 0x000010002f1c7824 */ /* 0x000fe200078e021c */
[-C--:B------:R-:W-:Y:S01]  /*3170*/  LEA.HI.X.SX32 R57, R141, R111.reuse, 0x2, P4 ;  /* 0x0000006f8d397211 */ /* 0x080fe200020f16ff */
[----:B------:R-:W-:Y:S01]  /*3180*/  LDGSTS.E [R175+0xc000], desc[UR16][R60.64], P6 ;  /* 0x0c0000003caf7fae */ /* 0x000fe2000b121850 */
[----:B------:R-:W-:Y:S02]  /*3190*/  LEA R38, P4, R145, R32, 0x2 ;  /* 0x0000002091267211 */ /* 0x000fe400078810ff */
[----:B------:R-:W-:Y:S01]  /*31a0*/  LOP3.LUT R35, R35, 0xff, RZ, 0xc0, !PT ;  /* 0x000000ff23237812 */ /* 0x000fe200078ec0ff */
[----:B------:R-:W-:Y:S01]  /*31b0*/  LDGSTS.E [R175+0xc400], desc[UR16][R56.64], P6 ;  /* 0x0c40000038af7fae */ /* 0x000fe2000b121850 */
[----:B------:R-:W-:-:S02]  /*31c0*/  LEA.HI.X.SX32 R55, R143, R111, 0x2, P1 ;  /* 0x0000006f8f377211 */ /* 0x000fc400008f16ff */
[-C--:B------:R-:W-:Y:S01]  /*31d0*/  LEA R50, P1, R147, R32.reuse, 0x2 ;  /* 0x0000002093327211 */ /* 0x080fe200078210ff */
[----:B------:R-:W-:Y:S01]  /*31e0*/  IMAD.IADD R28, R28, 0x1, R35 ;  /* 0x000000011c1c7824 */ /* 0x000fe200078e0223 */
[-C--:B------:R-:W-:Y:S01]  /*31f0*/  LEA.HI.X.SX32 R39, R145, R111.reuse, 0x2, P4 ;  /* 0x0000006f91277211 */ /* 0x080fe200020f16ff */
[----:B------:R-:W-:Y:S01]  /*3200*/  LDGSTS.E [R175+0xc800], desc[UR16][R54.64], P6 ;  /* 0x0c80000036af7fae */ /* 0x000fe2000b121850 */
[CC--:B------:R-:W-:Y:S02]  /*3210*/  LEA R52, P4, R148.reuse, R32.reuse, 0x2 ;  /* 0x0000002094347211 */ /* 0x0c0fe400078810ff */
[-C--:B------:R-:W-:Y:S01]  /*3220*/  LEA.HI.X.SX32 R51, R147, R111.reuse, 0x2, P1 ;  /* 0x0000006f93337211 */ /* 0x080fe200008f16ff */
[----:B------:R-:W-:Y:S01]  /*3230*/  LDGSTS.E [R175+0xcc00], desc[UR16][R38.64], P6 ;  /* 0x0cc0000026af7fae */ /* 0x000fe2000b121850 */
[-C--:B------:R-:W-:Y:S02]  /*3240*/  LEA R46, P1, R149, R32.reuse, 0x2 ;  /* 0x00000020952e7211 */ /* 0x080fe400078210ff */
[----:B------:R-:W-:Y:S01]  /*3250*/  LEA.HI.X.SX32 R53, R148, R111, 0x2, P4 ;  /* 0x0000006f94357211 */ /* 0x000fe200020f16ff */
[----:B------:R-:W-:Y:S01]  /*3260*/  LDGSTS.E [R175+0xd000], desc[UR16][R50.64], P6 ;  /* 0x0d00000032af7fae */ /* 0x000fe2000b121850 */
[----:B------:R-:W-:-:S02]  /*3270*/  LEA R44, P4, R150, R32, 0x2 ;  /* 0x00000020962c7211 */ /* 0x000fc400078810ff */
[----:B------:R-:W-:Y:S01]  /*3280*/  PRMT R172, R27, 0x5410, R28 ;  /* 0x000054101bac7816 */ /* 0x000fe2000000001c */
[----:B------:R-:W-:Y:S01]  /*3290*/  LDGSTS.E [R175+0xd400], desc[UR16][R52.64], P6 ;  /* 0x0d40000034af7fae */ /* 0x000fe2000b121850 */
[-C--:B------:R-:W-:Y:S02]  /*32a0*/  LEA.HI.X.SX32 R47, R149, R111.reuse, 0x2, P1 ;  /* 0x0000006f952f7211 */ /* 0x080fe400008f16ff */
[-C--:B------:R-:W-:Y:S02]  /*32b0*/  LEA R28, P1, R140, R32.reuse, 0x2 ;  /* 0x000000208c1c7211 */ /* 0x080fe400078210ff */
[-C--:B------:R-:W-:Y:S01]  /*32c0*/  LEA.HI.X.SX32 R45, R150, R111.reuse, 0x2, P4 ;  /* 0x0000006f962d7211 */ /* 0x080fe200020f16ff */
[----:B------:R-:W-:Y:S01]  /*32d0*/  LDGSTS.E [R175+0xd800], desc[UR16][R46.64], P6 ;  /* 0x0d8000002eaf7fae */ /* 0x000fe2000b121850 */
[-C--:B------:R-:W-:Y:S02]  /*32e0*/  LEA R40, P4, R142, R32.reuse, 0x2 ;  /* 0x000000208e287211 */ /* 0x080fe400078810ff */
[----:B------:R-:W-:Y:S01]  /*32f0*/  LEA.HI.X.SX32 R29, R140, R111, 0x2, P1 ;  /* 0x0000006f8c1d7211 */ /* 0x000fe200008f16ff */
[----:B------:R-:W-:Y:S01]  /*3300*/  LDGSTS.E [R175+0xdc00], desc[UR16][R44.64], P6 ;  /* 0x0dc000002caf7fae */ /* 0x000fe2000b121850 */
[----:B------:R-:W-:-:S02]  /*3310*/  LEA R42, P1, R144, R32, 0x2 ;  /* 0x00000020902a7211 */ /* 0x000fc400078210ff */
[-C--:B------:R-:W-:Y:S02]  /*3320*/  LEA.HI.X.SX32 R41, R142, R111.reuse, 0x2, P4 ;  /* 0x0000006f8e297211 */ /* 0x080fe400020f16ff */
[----:B------:R-:W-:Y:S02]  /*3330*/  SHF.R.U64 R26, R172, 0x1e, RZ ;  /* 0x0000001eac1a7819 */ /* 0x000fe400000012ff */
[-C--:B------:R-:W-:Y:S02]  /*3340*/  LEA R36, P4, R146, R32.reuse, 0x2 ;  /* 0x0000002092247211 */ /* 0x080fe400078810ff */
[----:B------:R-:W-:Y:S02]  /*3350*/  LEA.HI.X.SX32 R43, R144, R111, 0x2, P1 ;  /* 0x0000006f902b7211 */ /* 0x000fe400008f16ff */
[----:B------:R-:W-:Y:S02]  /*3360*/  LEA R34, P1, R151, R32, 0x2 ;  /* 0x0000002097227211 */ /* 0x000fe400078210ff */
[----:B------:R-:W-:-:S02]  /*3370*/  SHF.R.U64 R27, R172, 0x1f, RZ ;  /* 0x0000001fac1b7819 */ /* 0x000fc400000012ff */
[----:B------:R-:W-:Y:S02]  /*3380*/  LOP3.LUT P2, RZ, R26, 0x1, RZ, 0xc0, !PT ;  /* 0x000000011aff7812 */ /* 0x000fe4000784c0ff */
[-C--:B------:R-:W-:Y:S02]  /*3390*/  LEA.HI.X.SX32 R37, R146, R111.reuse, 0x2, P4 ;  /* 0x0000006f92257211 */ /* 0x080fe400020f16ff */
[-C--:B------:R-:W-:Y:S02]  /*33a0*/  LEA R26, P4, R152, R32.reuse, 0x2 ;  /* 0x00000020981a7211 */ /* 0x080fe400078810ff */
[----:B------:R-:W-:Y:S02]  /*33b0*/  LEA.HI.X.SX32 R35, R151, R111, 0x2, P1 ;  /* 0x0000006f97237211 */ /* 0x000fe400008f16ff */
[----:B------:R-:W-:Y:S02]  /*33c0*/  LOP3.LUT P5, RZ, R27, 0x1, RZ, 0xc0, !PT ;  /* 0x000000011bff7812 */ /* 0x000fe400078ac0ff */
[----:B------:R-:W-:-:S02]  /*33d0*/  LEA R30, P1, R153, R32, 0x2 ;  /* 0x00000020991e7211 */ /* 0x000fc400078210ff */
[----:B------:R-:W-:Y:S02]  /*33e0*/  SHF.R.U64 R33, R172, 0x1d, RZ ;  /* 0x0000001dac217819 */ /* 0x000fe400000012ff */
[-C--:B------:R-:W-:Y:S02]  /*33f0*/  LEA.HI.X.SX32 R27, R152, R111.reuse, 0x2, P4 ;  /* 0x0000006f981b7211 */ /* 0x080fe400020f16ff */
[----:B------:R-:W-:Y:S02]  /*3400*/  LEA R32, P4, R154, R32, 0x2 ;  /* 0x000000209a207211 */ /* 0x000fe400078810ff */
[----:B------:R-:W-:Y:S02]  /*3410*/  SHF.R.U64 R173, R172, 0x1c, RZ ;  /* 0x0000001cacad7819 */ /* 0x000fe400000012ff */
[----:B------:R-:W-:Y:S02]  /*3420*/  LEA.HI.X.SX32 R31, R153, R111, 0x2, P1 ;  /* 0x0000006f991f7211 */ /* 0x000fe400008f16ff */
[----:B------:R-:W-:-:S02]  /*3430*/  LOP3.LUT P1, RZ, R33, 0x1, RZ, 0xc0, !PT ;  /* 0x0000000121ff7812 */ /* 0x000fc4000782c0ff */
[----:B------:R-:W-:Y:S01]  /*3440*/  LEA.HI.X.SX32 R33, R154, R111, 0x2, P4 ;  /* 0x0000006f9a217211 */ /* 0x000fe200020f16ff */
[----:B------:R-:W-:Y:S01]  /*3450*/  IMAD.SHL.U32 R111, R114, 0x20, RZ ;  /* 0x00000020726f7824 */ /* 0x000fe200078e00ff */
[----:B------:R-:W-:Y:S01]  /*3460*/  LOP3.LUT P4, RZ, R173, 0x1, RZ, 0xc0, !PT ;  /* 0x00000001adff7812 */ /* 0x000fe2000788c0ff */
[----:B------:R-:W-:Y:S01]  /*3470*/  VIADD R173, R110, UR8 ;  /* 0x000000086ead7c36 */ /* 0x000fe20008000000 */
[C---:B------:R-:W-:Y:S01]  /*3480*/  SHF.R.U64 R174, R172.reuse, 0x1b, RZ ;  /* 0x0000001bacae7819 */ /* 0x040fe200000012ff */
[C---:B------:R-:W-:Y:S01]  /*3490*/  IMAD.WIDE R166, R111.reuse, 0x4, R166 ;  /* 0x000000046fa67825 */ /* 0x040fe200078e02a6 */
[----:B------:R-:W-:Y:S02]  /*34a0*/  SHF.R.U64 R176, R172, 0x1a, RZ ;  /* 0x0000001aacb07819 */ /* 0x000fe400000012ff */
[----:B------:R-:W-:Y:S01]  /*34b0*/  LDGSTS.E [R173+0xc200], desc[UR16][R28.64], P6 ;  /* 0x0c2000001cad7fae */ /* 0x000fe2000b121850 */
[----:B------:R-:W-:-:S03]  /*34c0*/  IMAD.WIDE R164, R111, 0x4, R164 ;  /* 0x000000046fa47825 */ /* 0x000fc600078e02a4 */
        /* <DEDUP_REMOVED lines=13> */
[----:B------:R-:W-:Y:S01]  /*35a0*/  LOP3.LUT P6, RZ, R174, 0x1, RZ, 0xc0, !PT ;  /* 0x00000001aeff7812 */ /* 0x000fe200078cc0ff */
[C---:B------:R-:W-:Y:S01]  /*35b0*/  IMAD.WIDE R132, R111.reuse, 0x4, R132 ;  /* 0x000000046f847825 */ /* 0x040fe200078e0284 */
[----:B------:R-:W-:Y:S01]  /*35c0*/  SHF.R.U64 R174, R172, 0x19, RZ ;  /* 0x00000019acae7819 */ /* 0x000fe200000012ff */
[----:B------:R-:W0:Y:S02]  /*35d0*/  LDGDEPBAR ;  /* 0x00000000000079af */ /* 0x000e240000000000 */
[C---:B------:R-:W-:Y:S01]  /*35e0*/  IMAD.WIDE R126, R111.reuse, 0x4, R126 ;  /* 0x000000046f7e7825 */ /* 0x040fe200078e027e */
[----:B------:R-:W-:Y:S03]  /*35f0*/  BAR.SYNC.DEFER_BLOCKING 0x0 ;  /* 0x0000000000007b1d */ /* 0x000fe60000010000 */
[----:B------:R-:W-:-:S04]  /*3600*/  IMAD.WIDE R128, R111, 0x4, R128 ;  /* 0x000000046f807825 */ /* 0x000fc800078e0280 */
[----:B------:R-:W-:-:S04]  /*3610*/  IMAD.WIDE R72, R111, 0x4, R72 ;  /* 0x000000046f487825 */ /* 0x000fc800078e0248 */
[----:B------:R-:W-:-:S04]  /*3620*/  IMAD.WIDE R124, R111, 0x4, R124 ;  /* 0x000000046f7c7825 */ /* 0x000fc800078e027c */
[----:B------:R-:W-:-:S04]  /*3630*/  IMAD.WIDE R120, R111, 0x4, R120 ;  /* 0x000000046f787825 */ /* 0x000fc800078e0278 */
[----:B------:R-:W-:-:S04]  /*3640*/  IMAD.WIDE R116, R111, 0x4, R116 ;  /* 0x000000046f747825 */ /* 0x000fc800078e0274 */
[C---:B-1----:R-:W-:Y:S01]  /*3650*/  IMAD.WIDE R118, R111.reuse, 0x4, R118 ;  /* 0x000000046f767825 */ /* 0x042fe200078e0276 */
[----:B------:R-:W-:Y:S01]  /*3660*/  @!PT LDS RZ, [RZ] ;  /* 0x00000000fffff984 */ /* 0x000fe20000000800 */
[----:B------:R-:W-:Y:S01]  /*3670*/  @!PT LDS RZ, [RZ] ;  /* 0x00000000fffff984 */ /* 0x000fe20000000800 */
[----:B------:R-:W-:Y:S01]  /*3680*/  @!PT LDS RZ, [RZ] ;  /* 0x00000000fffff984 */ /* 0x000fe20000000800 */
[----:B------:R1:W-:Y:S01]  /*3690*/  LDGSTS.E [R183+0x4000], desc[UR16][R166.64], P5 ;  /* 0x04000000a6b77fae */ /* 0x0003e2000a921850 */
[----:B------:R-:W-:Y:S02]  /*36a0*/  LOP3.LUT P5, RZ, R176, 0x1, RZ, 0xc0, !PT ;  /* 0x00000001b0ff7812 */ /* 0x000fe400078ac0ff */
[C---:B--2---:R-:W-:Y:S01]  /*36b0*/  IMAD.WIDE R86, R111.reuse, 0x4, R86 ;  /* 0x000000046f567825 */ /* 0x044fe200078e0256 */
[----:B------:R-:W-:Y:S01]  /*36c0*/  SHF.R.U64 R176, R172, 0x18, RZ ;  /* 0x00000018acb07819 */ /* 0x000fe200000012ff */
[----:B------:R2:W-:Y:S01]  /*36d0*/  LDGSTS.E [R183+0x4004], desc[UR16][R164.64], P2 ;  /* 0x04004000a4b77fae */ /* 0x0005e20009121850 */
[----:B------:R-:W-:Y:S01]  /*36e0*/  LOP3.LUT P2, RZ, R174, 0x1, RZ, 0xc0, !PT ;  /* 0x00000001aeff7812 */ /* 0x000fe2000784c0ff */
[C---:B---3--:R-:W-:Y:S01]  /*36f0*/  IMAD.WIDE R112, R111.reuse, 0x4, R112 ;  /* 0x000000046f707825 */ /* 0x048fe200078e0270 */
[----:B------:R-:W-:Y:S01]  /*3700*/  SHF.R.U64 R174, R172, 0x17, RZ ;  /* 0x00000017acae7819 */ /* 0x000fe200000012ff */
[----:B------:R3:W-:Y:S01]  /*3710*/  LDGSTS.E [R183+0x4008], desc[UR16][R162.64], P1 ;  /* 0x04008000a2b77fae */ /* 0x0007e20008921850 */
[----:B------:R-:W-:Y:S01]  /*3720*/  LOP3.LUT P1, RZ, R176, 0x1, RZ, 0xc0, !PT ;  /* 0x00000001b0ff7812 */ /* 0x000fe2000782c0ff */
[----:B----4-:R-:W-:-:S02]  /*3730*/  IMAD.WIDE R82, R111, 0x4, R82 ;  /* 0x000000046f527825 */ /* 0x010fc400078e0252 */
[----:B------:R4:W-:Y:S01]  /*3740*/  LDGSTS.E [R183+0x400c], desc[UR16][R158.64], P4 ;  /* 0x0400c0009eb77fae */ /* 0x0009e2000a121850 */
[----:B------:R-:W-:Y:S01]  /*3750*/  LOP3.LUT P4, RZ, R174, 0x1, RZ, 0xc0, !PT ;  /* 0x00000001aeff7812 */ /* 0x000fe2000788c0ff */
[C---:B-----5:R-:W-:Y:S01]  /*3760*/  IMAD.WIDE R84, R111.reuse, 0x4, R84 ;  /* 0x000000046f547825 */ /* 0x060fe200078e0254 */
[C---:B-1----:R-:W-:Y:S01]  /*3770*/  SHF.R.U64 R166, R172.reuse, 0x16, RZ ;  /* 0x00000016aca67819 */ /* 0x042fe200000012ff */
[----:B------:R1:W-:Y:S01]  /*3780*/  LDGSTS.E [R181+0x4000], desc[UR16][R156.64], P6 ;  /* 0x040000009cb57fae */ /* 0x0003e2000b121850 */
[----:B--2---:R-:W-:Y:S01]  /*3790*/  SHF.R.U64 R164, R172, 0x15, RZ ;  /* 0x00000015aca47819 */ /* 0x004fe200000012ff */
[C---:B------:R-:W-:Y:S01]  /*37a0*/  IMAD.WIDE R78, R111.reuse, 0x4, R78 ;  /* 0x000000046f4e7825 */ /* 0x040fe200078e024e */
[----:B------:R-:W-:Y:S01]  /*37b0*/  LOP3.LUT P6, RZ, R166, 0x1, RZ, 0xc0, !PT ;  /* 0x00000001a6ff7812 */ /* 0x000fe200078cc0ff */
[----:B------:R2:W-:Y:S01]  /*37c0*/  LDGSTS.E [R181+0x4004], desc[UR16][R136.64], P5 ;  /* 0x0400400088b57fae */ /* 0x0005e2000a921850 */
[----:B---3--:R-:W-:Y:S01]  /*37d0*/  SHF.R.U64 R162, R172, 0x14, RZ ;  /* 0x00000014aca27819 */ /* 0x008fe200000012ff */
[C---:B------:R-:W-:Y:S01]  /*37e0*/  IMAD.WIDE R80, R111.reuse, 0x4, R80 ;  /* 0x000000046f507825 */ /* 0x040fe200078e0250 */
[----:B------:R-:W-:Y:S01]  /*37f0*/  LOP3.LUT P5, RZ, R164, 0x1, RZ, 0xc0, !PT ;  /* 0x00000001a4ff7812 */ /* 0x000fe200078ac0ff */
[----:B------:R3:W-:Y:S01]  /*3800*/  LDGSTS.E [R181+0x4008], desc[UR16][R134.64], P2 ;  /* 0x0400800086b57fae */ /* 0x0007e20009121850 */
[----:B------:R-:W-:Y:S01]  /*3810*/  LOP3.LUT P2, RZ, R162, 0x1, RZ, 0xc0, !PT ;  /* 0x00000001a2ff7812 */ /* 0x000fe2000784c0ff */
[C---:B------:R-:W-:Y:S01]  /*3820*/  IMAD.WIDE R74, R111.reuse, 0x4, R74 ;  /* 0x000000046f4a7825 */ /* 0x040fe200078e024a */
[C---:B----4-:R-:W-:Y:S01]  /*3830*/  SHF.R.U64 R158, R172.reuse, 0x13, RZ ;  /* 0x00000013ac9e7819 */ /* 0x050fe200000012ff */
[----:B------:R4:W-:Y:S01]  /*3840*/  LDGSTS.E [R181+0x400c], desc[UR16][R130.64], P1 ;  /* 0x0400c00082b57fae */ /* 0x0009e20008921850 */
[----:B-1----:R-:W-:Y:S01]  /*3850*/  SHF.R.U64 R156, R172, 0x12, RZ ;  /* 0x00000012ac9c7819 */ /* 0x002fe200000012ff */
[C---:B------:R-:W-:Y:S01]  /*3860*/  IMAD.WIDE R76, R111.reuse, 0x4, R76 ;  /* 0x000000046f4c7825 */ /* 0x040fe200078e024c */
[----:B------:R-:W-:Y:S01]  /*3870*/  LOP3.LUT P1, RZ, R158, 0x1, RZ, 0xc0, !PT ;  /* 0x000000019eff7812 */ /* 0x000fe2000782c0ff */
[----:B------:R-:W-:Y:S01]  /*3880*/  LDGSTS.E [R179+0x4000], desc[UR16][R132.64], P4 ;  /* 0x0400000084b37fae */ /* 0x000fe2000a121850 */
[----:B--2---:R-:W-:Y:S01]  /*3890*/  SHF.R.U64 R136, R172, 0x11, RZ ;  /* 0x00000011ac887819 */ /* 0x004fe200000012ff */
[C---:B------:R-:W-:Y:S01]  /*38a0*/  IMAD.WIDE R70, R111.reuse, 0x4, R70 ;  /* 0x000000046f467825 */ /* 0x040fe200078e0246 */
[----:B------:R-:W-:Y:S01]  /*38b0*/  LOP3.LUT P4, RZ, R156, 0x1, RZ, 0xc0, !PT ;  /* 0x000000019cff7812 */ /* 0x000fe2000788c0ff */
[----:B------:R1:W-:Y:S01]  /*38c0*/  LDGSTS.E [R179+0x4004], desc[UR16][R126.64], P6 ;  /* 0x040040007eb37fae */ /* 0x0003e2000b121850 */
[----:B---3--:R-:W-:Y:S01]  /*38d0*/  SHF.R.U64 R134, R172, 0x10, RZ ;  /* 0x00000010ac867819 */ /* 0x008fe200000012ff */
[C---:B------:R-:W-:Y:S01]  /*38e0*/  IMAD.WIDE R66, R111.reuse, 0x4, R66 ;  /* 0x000000046f427825 */ /* 0x040fe200078e0242 */
[----:B------:R-:W-:Y:S01]  /*38f0*/  LOP3.LUT P6, RZ, R136, 0x1, RZ, 0xc0, !PT ;  /* 0x0000000188ff7812 */ /* 0x000fe200078cc0ff */
[----:B------:R-:W-:Y:S01]  /*3900*/  LDGSTS.E [R179+0x4008], desc[UR16][R128.64], P5 ;  /* 0x0400800080b37fae */ /* 0x000fe2000a921850 */
[----:B----4-:R-:W-:Y:S01]  /*3910*/  SHF.R.U64 R130, R172, 0xf, RZ ;  /* 0x0000000fac827819 */ /* 0x010fe200000012ff */
[C---:B------:R-:W-:Y:S01]  /*3920*/  IMAD.WIDE R68, R111.reuse, 0x4, R68 ;  /* 0x000000046f447825 */ /* 0x040fe200078e0244 */
[----:B------:R-:W-:Y:S01]  /*3930*/  LOP3.LUT P5, RZ, R134, 0x1, RZ, 0xc0, !PT ;  /* 0x0000000186ff7812 */ /* 0x000fe200078ac0ff */
[----:B------:R2:W-:Y:S01]  /*3940*/  LDGSTS.E [R179+0x400c], desc[UR16][R72.64], P2 ;  /* 0x0400c00048b37fae */ /* 0x0005e20009121850 */
[----:B------:R-:W-:Y:S01]  /*3950*/  LOP3.LUT P2, RZ, R130, 0x1, RZ, 0xc0, !PT ;  /* 0x0000000182ff7812 */ /* 0x000fe2000784c0ff */
[C---:B------:R-:W-:Y:S01]  /*3960*/  IMAD.WIDE R64, R111.reuse, 0x4, R64 ;  /* 0x000000046f407825 */ /* 0x040fe200078e0240 */
[C---:B------:R-:W-:Y:S01]  /*3970*/  SHF.R.U64 R130, R172.reuse, 0xe, RZ ;  /* 0x0000000eac827819 */ /* 0x040fe200000012ff */
[----:B------:R-:W-:Y:S01]  /*3980*/  LDGSTS.E [R177+0x4000], desc[UR16][R124.64], P1 ;  /* 0x040000007cb17fae */ /* 0x000fe20008921850 */
[----:B-1----:R-:W-:Y:S01]  /*3990*/  SHF.R.U64 R127, R172, 0xd, RZ ;  /* 0x0000000dac7f7819 */ /* 0x002fe200000012ff */
[C---:B------:R-:W-:Y:S01]  /*39a0*/  IMAD.WIDE R62, R111.reuse, 0x4, R62 ;  /* 0x000000046f3e7825 */ /* 0x040fe200078e023e */
[----:B------:R-:W-:Y:S01]  /*39b0*/  LOP3.LUT P1, RZ, R130, 0x1, RZ, 0xc0, !PT ;  /* 0x0000000182ff7812 */ /* 0x000fe2000782c0ff */
[----:B------:R1:W-:Y:S01]  /*39c0*/  LDGSTS.E [R177+0x4004], desc[UR16][R120.64], P4 ;  /* 0x0400400078b17fae */ /* 0x0003e2000a121850 */
[C---:B------:R-:W-:Y:S01]  /*39d0*/  SHF.R.U64 R126, R172.reuse, 0xc, RZ ;  /* 0x0000000cac7e7819 */ /* 0x040fe200000012ff */
[----:B------:R-:W-:Y:S01]  /*39e0*/  IMAD.WIDE R58, R111, 0x4, R58 ;  /* 0x000000046f3a7825 */ /* 0x000fe200078e023a */
[----:B------:R-:W-:Y:S01]  /*39f0*/  LOP3.LUT P4, RZ, R127, 0x1, RZ, 0xc0, !PT ;  /* 0x000000017fff7812 */ /* 0x000fe2000788c0ff */
[----:B------:R-:W-:Y:S01]  /*3a00*/  LDGSTS.E [R177+0x4008], desc[UR16][R116.64], P6 ;  /* 0x0400800074b17fae */ /* 0x000fe2000b121850 */
[----:B--2---:R-:W-:Y:S01]  /*3a10*/  SHF.R.U64 R73, R172, 0xb, RZ ;  /* 0x0000000bac497819 */ /* 0x004fe200000012ff */
[C---:B------:R-:W-:Y:S01]  /*3a20*/  IMAD.WIDE R24, R111.reuse, 0x4, R24 ;  /* 0x000000046f187825 */ /* 0x040fe200078e0218 */
[----:B------:R-:W-:Y:S01]  /*3a30*/  LOP3.LUT P6, RZ, R126, 0x1, RZ, 0xc0, !PT ;  /* 0x000000017eff7812 */ /* 0x000fe200078cc0ff */
[----:B------:R-:W-:Y:S01]  /*3a40*/  LDGSTS.E [R177+0x400c], desc[UR16][R118.64], P5 ;  /* 0x0400c00076b17fae */ /* 0x000fe2000a921850 */
[----:B------:R-:W-:Y:S01]  /*3a50*/  SHF.R.U64 R72, R172, 0xa, RZ ;  /* 0x0000000aac487819 */ /* 0x000fe200000012ff */
[----:B------:R-:W-:Y:S01]  /*3a60*/  IMAD.WIDE R48, R111, 0x4, R48 ;  /* 0x000000046f307825 */ /* 0x000fe200078e0230 */
[----:B------:R-:W-:Y:S01]  /*3a70*/  LOP3.LUT P5, RZ, R73, 0x1, RZ, 0xc0, !PT ;  /* 0x0000000149ff7812 */ /* 0x000fe200078ac0ff */
[----:B------:R-:W-:Y:S01]  /*3a80*/  LDGSTS.E [R187+0x4000], desc[UR16][R86.64], P2 ;  /* 0x0400000056bb7fae */ /* 0x000fe20009121850 */
[----:B------:R-:W-:Y:S01]  /*3a90*/  LOP3.LUT P2, RZ, R72, 0x1, RZ, 0xc0, !PT ;  /* 0x0000000148ff7812 */ /* 0x000fe2000784c0ff */
[----:B-1----:R-:W-:Y:S01]  /*3aa0*/  IMAD.SHL.U32 R121, R115, 0x20, RZ ;  /* 0x0000002073797824 */ /* 0x002fe200078e00ff */
[C---:B------:R-:W-:Y:S01]  /*3ab0*/  SHF.R.U64 R72, R172.reuse, 0x8, RZ ;  /* 0x00000008ac487819 */ /* 0x040fe200000012ff */
[----:B------:R-:W-:Y:S01]  /*3ac0*/  LDGSTS.E [R187+0x4004], desc[UR16][R112.64], P1 ;  /* 0x0400400070bb7fae */ /* 0x000fe20008921850 */
[----:B------:R-:W-:Y:S01]  /*3ad0*/  SHF.R.U64 R73, R172, 0x9, RZ ;  /* 0x00000009ac497819 */ /* 0x000fe200000012ff */
[----:B------:R-:W-:-:S02]  /*3ae0*/  IMAD.WIDE R60, R121, 0x4, R60 ;  /* 0x00000004793c7825 */ /* 0x000fc400078e023c */
[----:B------:R1:W-:Y:S01]  /*3af0*/  LDGSTS.E [R187+0x4008], desc[UR16][R82.64], P4 ;  /* 0x0400800052bb7fae */ /* 0x0003e2000a121850 */
[----:B------:R-:W-:Y:S01]  /*3b00*/  LOP3.LUT P4, RZ, R72, 0x1, RZ, 0xc0, !PT ;  /* 0x0000000148ff7812 */ /* 0x000fe2000788c0ff */
[----:B------:R-:W-:Y:S01]  /*3b10*/  IMAD.WIDE R56, R121, 0x4, R56 ;  /* 0x0000000479387825 */ /* 0x000fe200078e0238 */
[C---:B------:R-:W-:Y:S01]  /*3b20*/  SHF.R.U64 R72, R172.reuse, 0x6, RZ ;  /* 0x00000006ac487819 */ /* 0x040fe200000012ff */
[----:B------:R-:W-:Y:S01]  /*3b30*/  LDGSTS.E [R187+0x400c], desc[UR16][R84.64], P6 ;  /* 0x0400c00054bb7fae */ /* 0x000fe2000b121850 */
[----:B------:R-:W-:Y:S01]  /*3b40*/  LOP3.LUT P1, RZ, R73, 0x1, RZ, 0xc0, !PT ;  /* 0x0000000149ff7812 */ /* 0x000fe2000782c0ff */
[C---:B------:R-:W-:Y:S01]  /*3b50*/  IMAD.WIDE R54, R121.reuse, 0x4, R54 ;  /* 0x0000000479367825 */ /* 0x040fe200078e0236 */
[----:B------:R-:W-:Y:S01]  /*3b60*/  SHF.R.U64 R73, R172, 0x7, RZ ;  /* 0x00000007ac497819 */ /* 0x000fe200000012ff */
[----:B------:R-:W-:Y:S01]  /*3b70*/  LDGSTS.E [R185+0x4000], desc[UR16][R78.64], P5 ;  /* 0x040000004eb97fae */ /* 0x000fe2000a921850 */
[----:B------:R-:W-:Y:S01]  /*3b80*/  LOP3.LUT P5, RZ, R72, 0x1, RZ, 0xc0, !PT ;  /* 0x0000000148ff7812 */ /* 0x000fe200078ac0ff */
[----:B------:R-:W-:Y:S01]  /*3b90*/  IMAD.WIDE R38, R121, 0x4, R38 ;  /* 0x0000000479267825 */ /* 0x000fe200078e0226 */
[----:B------:R-:W-:Y:S01]  /*3ba0*/  SHF.R.U64 R72, R172, 0x5, RZ ;  /* 0x00000005ac487819 */ /* 0x000fe200000012ff */
[----:B------:R-:W-:Y:S01]  /*3bb0*/  LDGSTS.E [R185+0x4004], desc[UR16][R80.64], P2 ;  /* 0x0400400050b97fae */ /* 0x000fe20009121850 */
[----:B------:R-:W-:Y:S01]  /*3bc0*/  LOP3.LUT P6, RZ, R73, 0x1, RZ, 0xc0, !PT ;  /* 0x0000000149ff7812 */ /* 0x000fe200078cc0ff */
[----:B------:R-:W-:Y:S01]  /*3bd0*/  IMAD.WIDE R50, R121, 0x4, R50 ;  /* 0x0000000479327825 */ /* 0x000fe200078e0232 */
[----:B------:R-:W-:-:S02]  /*3be0*/  LOP3.LUT P2, RZ, R72, 0x1, RZ, 0xc0, !PT ;  /* 0x0000000148ff7812 */ /* 0x000fc4000784c0ff */
[----:B-1----:R-:W-:Y:S02]  /*3bf0*/  CS2R R82, SRZ ;  /* 0x0000000000527805 */ /* 0x002fe4000001ff00 */
[C---:B------:R-:W-:Y:S01]  /*3c00*/  SHF.R.U64 R72, R172.reuse, 0x4, RZ ;  /* 0x00000004ac487819 */ /* 0x040fe200000012ff */
[----:B------:R-:W-:Y:S01]  /*3c10*/  LDGSTS.E [R185+0x4008], desc[UR16][R74.64], P1 ;  /* 0x040080004ab97fae */ /* 0x000fe20008921850 */
[----:B------:R-:W-:Y:S01]  /*3c20*/  ISETP.GE.AND P1, PT, R107, R168, PT ;  /* 0x000000a86b00720c */ /* 0x000fe20003f26270 */
[C---:B------:R-:W-:Y:S01]  /*3c30*/  IMAD.WIDE R52, R121.reuse, 0x4, R52 ;  /* 0x0000000479347825 */ /* 0x040fe200078e0234 */
[----:B------:R-:W-:Y:S01]  /*3c40*/  SHF.R.U64 R73, R172, 0x3, RZ ;  /* 0x00000003ac497819 */ /* 0x000fe200000012ff */
[----:B------:R-:W-:Y:S01]  /*3c50*/  LDGSTS.E [R185+0x400c], desc[UR16][R76.64], P4 ;  /* 0x0400c0004cb97fae */ /* 0x000fe2000a121850 */
[----:B------:R-:W-:Y:S01]  /*3c60*/  LOP3.LUT P4, RZ, R72, 0x1, RZ, 0xc0, !PT ;  /* 0x0000000148ff7812 */ /* 0x000fe2000788c0ff */
[C---:B------:R-:W-:Y:S01]  /*3c70*/  IMAD.WIDE R46, R121.reuse, 0x4, R46 ;  /* 0x00000004792e7825 */ /* 0x040fe200078e022e */
[C---:B------:R-:W-:Y:S01]  /*3c80*/  SHF.R.U64 R72, R172.reuse, 0x2, RZ ;  /* 0x00000002ac487819 */ /* 0x040fe200000012ff */
[----:B------:R1:W-:Y:S01]  /*3c90*/  LDGSTS.E [R171+0x4000], desc[UR16][R70.64], P6 ;  /* 0x0400000046ab7fae */ /* 0x0003e2000b121850 */
[----:B------:R-:W-:Y:S01]  /*3ca0*/  SHF.R.U64 R172, R172, 0x1, RZ ;  /* 0x00000001acac7819 */ /* 0x000fe200000012ff */
[----:B------:R-:W-:Y:S01]  /*3cb0*/  IMAD.WIDE R44, R121, 0x4, R44 ;  /* 0x00000004792c7825 */ /* 0x000fe200078e022c */
[----:B------:R-:W-:Y:S01]  /*3cc0*/  LOP3.LUT P6, RZ, R73, 0x1, RZ, 0xc0, !PT ;  /* 0x0000000149ff7812 */ /* 0x000fe200078cc0ff */
[----:B------:R2:W-:Y:S01]  /*3cd0*/  LDGSTS.E [R171+0x4004], desc[UR16][R66.64], P5 ;  /* 0x0400400042ab7fae */ /* 0x0005e2000a921850 */
[----:B------:R-:W-:Y:S01]  /*3ce0*/  LOP3.LUT P5, RZ, R72, 0x1, RZ, 0xc0, !PT ;  /* 0x0000000148ff7812 */ /* 0x000fe200078ac0ff */
[C---:B------:R-:W-:Y:S01]  /*3cf0*/  IMAD.WIDE R28, R121.reuse, 0x4, R28 ;  /* 0x00000004791c7825 */ /* 0x040fe200078e021c */
[----:B------:R-:W-:Y:S01]  /*3d00*/  SEL R72, RZ, 0x4, P1 ;  /* 0x00000004ff487807 */ /* 0x000fe20000800000 */
[----:B------:R3:W-:Y:S01]  /*3d10*/  LDGSTS.E [R171+0x4008], desc[UR16][R68.64], P2 ;  /* 0x0400800044ab7fae */ /* 0x0007e20009121850 */
[----:B------:R-:W-:Y:S01]  /*3d20*/  ISETP.GT.AND P2, PT, R138, 0x3f, PT ;  /* 0x0000003f8a00780c */ /* 0x000fe20003f44270 */
[C---:B------:R-:W-:Y:S01]  /*3d30*/  IMAD.WIDE R40, R121.reuse, 0x4, R40 ;  /* 0x0000000479287825 */ /* 0x040fe200078e0228 */
[----:B------:R-:W-:Y:S01]  /*3d40*/  LOP3.LUT P1, RZ, R172, 0x1, RZ, 0xc0, !PT ;  /* 0x00000001acff7812 */ /* 0x000fe2000782c0ff */
[----:B------:R4:W-:Y:S01]  /*3d50*/  LDGSTS.E [R171+0x400c], desc[UR16][R64.64], P4 ;  /* 0x0400c00040ab7fae */ /* 0x0009e2000a121850 */
[----:B------:R-:W-:Y:S01]  /*3d60*/  SEL R72, R72, RZ, P2 ;  /* 0x000000ff48487207 */ /* 0x000fe20001000000 */
[C---:B------:R-:W-:Y:S01]  /*3d70*/  IMAD.WIDE R42, R121.reuse, 0x4, R42 ;  /* 0x00000004792a7825 */ /* 0x040fe200078e022a */
[----:B-1----:R-:W-:Y:S01]  /*3d80*/  CS2R R70, SRZ ;  /* 0x0000000000467805 */ /* 0x002fe2000001ff00 */
[----:B------:R1:W-:Y:S01]  /*3d90*/  LDGSTS.E [R169+0x4000], desc[UR16][R62.64], P6 ;  /* 0x040000003ea97fae */ /* 0x0003e2000b121850 */
[----:B------:R-:W-:Y:S01]  /*3da0*/  ISETP.NE.U32.AND P4, PT, R72, RZ, PT ;  /* 0x000000ff4800720c */ /* 0x000fe20003f85070 */
[C---:B------:R-:W-:Y:S01]  /*3db0*/  IMAD.WIDE R36, R121.reuse, 0x4, R36 ;  /* 0x0000000479247825 */ /* 0x040fe200078e0224 */
[----:B--2---:R-:W-:Y:S01]  /*3dc0*/  CS2R R66, SRZ ;  /* 0x0000000000427805 */ /* 0x004fe2000001ff00 */
[----:B------:R2:W-:Y:S01]  /*3dd0*/  LDGSTS.E [R169+0x4004], desc[UR16][R58.64], P5 ;  /* 0x040040003aa97fae */ /* 0x0005e2000a921850 */
[----:B---3--:R-:W-:Y:S01]  /*3de0*/  CS2R R68, SRZ ;  /* 0x0000000000447805 */ /* 0x008fe2000001ff00 */
[C---:B------:R-:W-:Y:S01]  /*3df0*/  IMAD.WIDE R34, R121.reuse, 0x4, R34 ;  /* 0x0000000479227825 */ /* 0x040fe200078e0222 */
[----:B------:R-:W-:Y:S01]  /*3e00*/  CS2R R72, SRZ ;  /* 0x0000000000487805 */ /* 0x000fe2000001ff00 */
[----:B------:R3:W-:Y:S01]  /*3e10*/  LDGSTS.E [R169+0x4008], desc[UR16][R24.64], P1 ;  /* 0x0400800018a97fae */ /* 0x0007e20008921850 */
[----:B------:R-:W-:Y:S01]  /*3e20*/  ISETP.GE.AND P1, PT, R138, 0x20, PT ;  /* 0x000000208a00780c */ /* 0x000fe20003f26270 */
[C---:B------:R-:W-:Y:S01]  /*3e30*/  IMAD.WIDE R26, R121.reuse, 0x4, R26 ;  /* 0x00000004791a7825 */ /* 0x040fe200078e021a */
[----:B----4-:R-:W-:Y:S01]  /*3e40*/  CS2R R64, SRZ ;  /* 0x0000000000407805 */ /* 0x010fe2000001ff00 */
[----:B------:R4:W-:Y:S01]  /*3e50*/  LDGSTS.E [R169+0x400c], desc[UR16][R48.64], !P3 ;  /* 0x0400c00030a97fae */ /* 0x0009e2000d921850 */
[----:B-1----:R-:W-:Y:S01]  /*3e60*/  CS2R R62, SRZ ;  /* 0x00000000003e7805 */ /* 0x002fe2000001ff00 */
[C---:B------:R-:W-:Y:S01]  /*3e70*/  IMAD.WIDE R30, R121.reuse, 0x4, R30 ;  /* 0x00000004791e7825 */ /* 0x040fe200078e021e */
[----:B------:R-:W-:Y:S01]  /*3e80*/  CS2R R76, SRZ ;  /* 0x00000000004c7805 */ /* 0x000fe2000001ff00 */
[----:B------:R-:W0:Y:S01]  /*3e90*/  LDGDEPBAR ;  /* 0x00000000000079af */ /* 0x000e220000000000 */
[----:B--2---:R-:W-:Y:S01]  /*3ea0*/  CS2R R58, SRZ ;  /* 0x00000000003a7805 */ /* 0x004fe2000001ff00 */
[----:B------:R-:W-:Y:S01]  /*3eb0*/  IMAD.WIDE R32, R121, 0x4, R32 ;  /* 0x0000000479207825 */ /* 0x000fe200078e0220 */
[----:B------:R-:W-:Y:S01]  /*3ec0*/  CS2R R78, SRZ ;  /* 0x00000000004e7805 */ /* 0x000fe2000001ff00 */
[----:B------:R1:W-:Y:S01]  /*3ed0*/  LDGSTS.E [R175+0xe000], desc[UR16][R60.64], P4 ;  /* 0x0e0000003caf7fae */ /* 0x0003e2000a121850 */
[----:B------:R-:W-:Y:S01]  /*3ee0*/  CS2R R80, SRZ ;  /* 0x0000000000507805 */ /* 0x000fe2000001ff00 */
[----:B------:R-:W-:Y:S01]  /*3ef0*/  VIADD R74, R4, 0x1 ;  /* 0x00000001044a7836 */ /* 0x000fe20000000000 */
[----:B------:R-:W-:Y:S01]  /*3f00*/  CS2R R84, SRZ ;  /* 0x0000000000547805 */ /* 0x000fe2000001ff00 */
[----:B------:R2:W-:Y:S01]  /*3f10*/  LDGSTS.E [R175+0xe400], desc[UR16][R56.64], P4 ;  /* 0x0e40000038af7fae */ /* 0x0005e2000a121850 */
[----:B------:R-:W-:-:S02]  /*3f20*/  CS2R R86, SRZ ;  /* 0x0000000000567805 */ /* 0x000fc4000001ff00 */
[----:B---3--:R-:W-:Y:S02]  /*3f30*/  CS2R R24, SRZ ;  /* 0x0000000000187805 */ /* 0x008fe4000001ff00 */
[----:B------:R-:W-:Y:S01]  /*3f40*/  ISETP.LT.AND P2, PT, R74, R123, !P0 ;  /* 0x0000007b4a00720c */ /* 0x000fe20004741270 */
[----:B------:R3:W-:Y:S01]  /*3f50*/  LDGSTS.E [R175+0xe800], desc[UR16][R54.64], P4 ;  /* 0x0e80000036af7fae */ /* 0x0007e2000a121850 */
[----:B------:R-:W-:Y:S02]  /*3f60*/  CS2R R74, SRZ ;  /* 0x00000000004a7805 */ /* 0x000fe4000001ff00 */
[----:B----4-:R-:W-:Y:S01]  /*3f70*/  CS2R R48, SRZ ;  /* 0x0000000000307805 */ /* 0x010fe2000001ff00 */
[C---:B------:R-:W-:Y:S01]  /*3f80*/  IMAD.SHL.U32 R112, R161.reuse, 0x10, RZ ;  /* 0x00000010a1707824 */ /* 0x040fe200078e00ff */
[----:B------:R4:W-:Y:S01]  /*3f90*/  LDGSTS.E [R175+0xec00], desc[UR16][R38.64], P4 ;  /* 0x0ec0000026af7fae */ /* 0x0009e2000a121850 */
[----:B-1----:R-:W-:Y:S01]  /*3fa0*/  CS2R R60, SRZ ;  /* 0x00000000003c7805 */ /* 0x002fe2000001ff00 */
[----:B------:R-:W-:-:S02]  /*3fb0*/  IMAD.SHL.U32 R113, R161, 0x40, RZ ;  /* 0x00000040a1717824 */ /* 0x000fc400078e00ff */
[----:B------:R1:W-:Y:S01]  /*3fc0*/  LDGSTS.E [R175+0xf000], desc[UR16][R50.64], P4 ;  /* 0x0f00000032af7fae */ /* 0x0003e2000a121850 */
[----:B--2---:R-:W-:-:S03]  /*3fd0*/  CS2R R56, SRZ ;  /* 0x0000000000387805 */ /* 0x004fc6000001ff00 */
[----:B------:R2:W-:Y:S01]  /*3fe0*/  LDGSTS.E [R175+0xf400], desc[UR16][R52.64], P4 ;  /* 0x0f40000034af7fae */ /* 0x0005e2000a121850 */
[----:B---3--:R-:W-:-:S03]  /*3ff0*/  CS2R R54, SRZ ;  /* 0x0000000000367805 */ /* 0x008fc6000001ff00 */
[----:B------:R3:W-:Y:S01]  /*4000*/  LDGSTS.E [R175+0xf800], desc[UR16][R46.64], P4 ;  /* 0x0f8000002eaf7fae */ /* 0x0007e2000a121850 */
[----:B----4-:R-:W-:-:S03]  /*4010*/  CS2R R38, SRZ ;  /* 0x0000000000267805 */ /* 0x010fc6000001ff00 */
[----:B------:R4:W-:Y:S01]  /*4020*/  LDGSTS.E [R175+0xfc00], desc[UR16][R44.64], P4 ;  /* 0x0fc000002caf7fae */ /* 0x0009e2000a121850 */
[----:B-1----:R-:W-:-:S03]  /*4030*/  CS2R R50, SRZ ;  /* 0x0000000000327805 */ /* 0x002fc6000001ff00 */
        /* <DEDUP_REMOVED lines=16> */
[----:B------:R-:W0:Y:S01]  /*4140*/  LDGDEPBAR ;  /* 0x00000000000079af */ /* 0x000e220000000000 */
[----:B--2---:R-:W-:Y:S02]  /*4150*/  CS2R R26, SRZ ;  /* 0x00000000001a7805 */ /* 0x004fe4000001ff00 */
[----:B---3--:R-:W-:Y:S02]  /*4160*/  CS2R R30, SRZ ;  /* 0x00000000001e7805 */ /* 0x008fe4000001ff00 */
[----:B----4-:R-:W-:Y:S01]  /*4170*/  CS2R R32, SRZ ;  /* 0x0000000000207805 */ /* 0x010fe2000001ff00 */
[----:B------:R-:W-:Y:S06]  /*4180*/  @!P1 BRA `(.L_x_0) ;  /* 0x0000002000f09947 */ /* 0x000fec0003800000 */
[----:B------:R-:W-:Y:S01]  /*4190*/  IMAD.SHL.U32 R162, R121, 0x8, RZ ;  /* 0x0000000879a27824 */ /* 0x000fe200078e00ff */
[----:B------:R-:W-:Y:S01]  /*41a0*/  SHF.R.S32.HI R25, RZ, 0x1f, R160 ;  /* 0x0000001fff197819 */ /* 0x000fe200000114a0 */
[----:B------:R-:W-:Y:S01]  /*41b0*/  IMAD.MOV.U32 R180, RZ, RZ, RZ ;  /* 0x000000ffffb47224 */ /* 0x000fe200078e00ff */
[----:B------:R-:W-:Y:S02]  /*41c0*/  SHF.R.S32.HI R28, RZ, 0x1f, R121 ;  /* 0x0000001fff1c7819 */ /* 0x000fe40000011479 */
[----:B------:R-:W-:Y:S02]  /*41d0*/  CS2R R56, SRZ ;  /* 0x0000000000387805 */ /* 0x000fe4000001ff00 */
[----:B------:R-:W-:Y:S02]  /*41e0*/  SHF.L.U64.HI R167, R160, 0x2, R25 ;  /* 0x00000002a0a77819 */ /* 0x000fe40000010219 */
[----:B------:R-:W-:Y:S02]  /*41f0*/  CS2R R58, SRZ ;  /* 0x00000000003a7805 */ /* 0x000fe4000001ff00 */
[----:B------:R-:W-:-:S02]  /*4200*/  SHF.R.S32.HI R27, RZ, 0x1f, R154 ;  /* 0x0000001fff1b7819 */ /* 0x000fc4000001149a */
[----:B------:R-:W-:Y:S02]  /*4210*/  CS2R R60, SRZ ;  /* 0x00000000003c7805 */ /* 0x000fe4000001ff00 */
[----:B------:R-:W-:Y:S02]  /*4220*/  SHF.L.U64.HI R31, R121, 0x3, R28 ;  /* 0x00000003791f7819 */ /* 0x000fe4000001021c */
[----:B------:R-:W-:Y:S02]  /*4230*/  CS2R R62, SRZ ;  /* 0x00000000003e7805 */ /* 0x000fe4000001ff00 */
[----:B------:R-:W-:Y:S02]  /*4240*/  LEA R133, P1, R154, R162, 0x2 ;  /* 0x000000a29a857211 */ /* 0x000fe400078210ff */
[----:B------:R-:W-:Y:S02]  /*4250*/  CS2R R64, SRZ ;  /* 0x0000000000407805 */ /* 0x000fe4000001ff00 */
[----:B------:R-:W-:-:S02]  /*4260*/  SHF.R.S32.HI R25, RZ, 0x1f, R114 ;  /* 0x0000001fff197819 */ /* 0x000fc40000011472 */
[----:B------:R-:W-:Y:S02]  /*4270*/  CS2R R66, SRZ ;  /* 0x0000000000427805 */ /* 0x000fe4000001ff00 */
[----:B------:R-:W-:Y:S02]  /*4280*/  SHF.R.S32.HI R24, RZ, 0x1f, R155 ;  /* 0x0000001fff187819 */ /* 0x000fe4000001149b */
[----:B------:R-:W-:Y:S02]  /*4290*/  CS2R R68, SRZ ;  /* 0x0000000000447805 */ /* 0x000fe4000001ff00 */
[----:B------:R-:W-:Y:S02]  /*42a0*/  LEA.HI.X R128, R154, R31, R27, 0x2, P1 ;  /* 0x0000001f9a807211 */ /* 0x000fe400008f141b */
[----:B------:R-:W-:Y:S02]  /*42b0*/  CS2R R70, SRZ ;  /* 0x0000000000467805 */ /* 0x000fe4000001ff00 */
[----:B------:R-:W-:-:S02]  /*42c0*/  SHF.L.U64.HI R114, R114, 0x2, R25 ;  /* 0x0000000272727819 */ /* 0x000fc40000010219 */
[----:B------:R-:W-:Y:S02]  /*42d0*/  CS2R R72, SRZ ;  /* 0x0000000000487805 */ /* 0x000fe4000001ff00 */
[----:B------:R-:W-:Y:S02]  /*42e0*/  SHF.L.U64.HI R115, R155, 0x2, R24 ;  /* 0x000000029b737819 */ /* 0x000fe40000010218 */
[----:B------:R-:W-:Y:S02]  /*42f0*/  CS2R R74, SRZ ;  /* 0x00000000004a7805 */ /* 0x000fe4000001ff00 */
[----:B------:R-:W-:Y:S02]  /*4300*/  SHF.R.S32.HI R27, RZ, 0x1f, R150 ;  /* 0x0000001fff1b7819 */ /* 0x000fe40000011496 */
[----:B------:R-:W-:Y:S02]  /*4310*/  CS2R R76, SRZ ;  /* 0x00000000004c7805 */ /* 0x000fe4000001ff00 */
[----:B------:R-:W-:-:S02]  /*4320*/  SHF.R.S32.HI R26, RZ, 0x1f, R153 ;  /* 0x0000001fff1a7819 */ /* 0x000fc40000011499 */
[----:B------:R-:W-:Y:S02]  /*4330*/  CS2R R78, SRZ ;  /* 0x00000000004e7805 */ /* 0x000fe4000001ff00 */
[-C--:B------:R-:W-:Y:S02]  /*4340*/  LEA R131, P1, R150, R162.reuse, 0x2 ;  /* 0x000000a296837211 */ /* 0x080fe400078210ff */
[----:B------:R-:W-:Y:S02]  /*4350*/  CS2R R80, SRZ ;  /* 0x0000000000507805 */ /* 0x000fe4000001ff00 */
[----:B------:R-:W-:Y:S02]  /*4360*/  LEA R118, P3, R153, R162, 0x2 ;  /* 0x000000a299767211 */ /* 0x000fe400078610ff */
[----:B------:R-:W-:Y:S02]  /*4370*/  CS2R R82, SRZ ;  /* 0x0000000000527805 */ /* 0x000fe4000001ff00 */
[----:B------:R-:W-:-:S02]  /*4380*/  SHF.R.S32.HI R24, RZ, 0x1f, R149 ;  /* 0x0000001fff187819 */ /* 0x000fc40000011495 */
[----:B------:R-:W-:Y:S02]  /*4390*/  CS2R R84, SRZ ;  /* 0x0000000000547805 */ /* 0x000fe4000001ff00 */
[----:B------:R-:W-:Y:S02]  /*43a0*/  SHF.R.S32.HI R25, RZ, 0x1f, R152 ;  /* 0x0000001fff197819 */ /* 0x000fe40000011498 */
[----:B------:R-:W-:Y:S02]  /*43b0*/  CS2R R86, SRZ ;  /* 0x0000000000567805 */ /* 0x000fe4000001ff00 */
[-C--:B------:R-:W-:Y:S02]  /*43c0*/  LEA R120, P4, R149, R162.reuse, 0x2 ;  /* 0x000000a295787211 */ /* 0x080fe400078810ff */
[----:B------:R-:W-:Y:S02]  /*43d0*/  CS2R R32, SRZ ;  /* 0x0000000000207805 */ /* 0x000fe4000001ff00 */
[----:B------:R-:W-:-:S02]  /*43e0*/  LEA R124, P5, R152, R162, 0x2 ;  /* 0x000000a2987c7211 */ /* 0x000fc400078a10ff */
[----:B------:R-:W-:Y:S02]  /*43f0*/  CS2R R34, SRZ ;  /* 0x0000000000227805 */ /* 0x000fe4000001ff00 */
[-C--:B------:R-:W-:Y:S02]  /*4400*/  LEA.HI.X R132, R150, R31.reuse, R27, 0x2, P1 ;  /* 0x0000001f96847211 */ /* 0x080fe400008f141b */
[----:B------:R-:W-:Y:S02]  /*4410*/  CS2R R36, SRZ ;  /* 0x0000000000247805 */ /* 0x000fe4000001ff00 */
[----:B------:R-:W-:Y:S02]  /*4420*/  LEA.HI.X R136, R153, R31, R26, 0x2, P3 ;  /* 0x0000001f99887211 */ /* 0x000fe400018f141a */
[----:B------:R-:W-:Y:S02]  /*4430*/  CS2R R38, SRZ ;  /* 0x0000000000267805 */ /* 0x000fe4000001ff00 */
[----:B------:R-:W-:-:S02]  /*4440*/  SHF.R.S32.HI R125, RZ, 0x1f, R138 ;  /* 0x0000001fff7d7819 */ /* 0x000fc4000001148a */
[----:B------:R-:W-:Y:S02]  /*4450*/  CS2R R40, SRZ ;  /* 0x0000000000287805 */ /* 0x000fe4000001ff00 */
[-C--:B------:R-:W-:Y:S02]  /*4460*/  LEA.HI.X R149, R149, R31.reuse, R24, 0x2, P4 ;  /* 0x0000001f95957211 */ /* 0x080fe400020f1418 */
[----:B------:R-:W-:Y:S02]  /*4470*/  CS2R R42, SRZ ;  /* 0x00000000002a7805 */ /* 0x000fe4000001ff00 */
[----:B------:R-:W-:Y:S02]  /*4480*/  LEA.HI.X R152, R152, R31, R25, 0x2, P5 ;  /* 0x0000001f98987211 */ /* 0x000fe400028f1419 */
        /* <DEDUP_REMOVED lines=9> */
[----:B------:R-:W-:Y:S02]  /*4520*/  SHF.R.S32.HI R24, RZ, 0x1f, R147 ;  /* 0x0000001fff187819 */ /* 0x000fe40000011493 */
[----:B------:R-:W-:Y:S02]  /*4530*/  CS2R R54, SRZ ;  /* 0x0000000000367805 */ /* 0x000fe4000001ff00 */
[----:B------:R-:W-:Y:S01]  /*4540*/  SHF.R.S32.HI R25, RZ, 0x1f, R146 ;  /* 0x0000001fff197819 */ /* 0x000fe20000011492 */
[----:B------:R-:W-:Y:S01]  /*4550*/  UMOV UR9, 0x1 ;  /* 0x0000000100097882 */ /* 0x000fe20000000000 */
[-C--:B------:R-:W-:Y:S01]  /*4560*/  LEA R130, P4, R147, R162.reuse, 0x2 ;  /* 0x000000a293827211 */ /* 0x080fe200078810ff */
[----:B------:R-:W-:Y:S01]  /*4570*/  UMOV UR10, 0xffffffff ;  /* 0xffffffff000a7882 */ /* 0x000fe20000000000 */
[----:B------:R-:W-:-:S02]  /*4580*/  LEA R134, P5, R146, R162, 0x2 ;  /* 0x000000a292867211 */ /* 0x000fc400078a10ff */
[----:B------:R-:W-:Y:S02]  /*4590*/  LEA.HI R125, R125, R138, RZ, 0x5 ;  /* 0x0000008a7d7d7211 */ /* 0x000fe400078f28ff */
[-C--:B------:R-:W-:Y:S02]  /*45a0*/  LEA.HI.X R148, R148, R31.reuse, R27, 0x2, P1 ;  /* 0x0000001f94947211 */ /* 0x080fe400008f141b */
[-C--:B------:R-:W-:Y:S02]  /*45b0*/  LEA.HI.X R151, R151, R31.reuse, R26, 0x2, P3 ;  /* 0x0000001f97977211 */ /* 0x080fe400018f141a */
[-C--:B------:R-:W-:Y:S02]  /*45c0*/  LEA.HI.X R147, R147, R31.reuse, R24, 0x2, P4 ;  /* 0x0000001f93937211 */ /* 0x080fe400020f1418 */
[----:B------:R-:W-:Y:S02]  /*45d0*/  LEA.HI.X R160, R146, R31, R25, 0x2, P5 ;  /* 0x0000001f92a07211 */ /* 0x000fe400028f1419 */
[----:B------:R-:W-:-:S02]  /*45e0*/  SHF.R.S32.HI R26, RZ, 0x1f, R145 ;  /* 0x0000001fff1a7819 */ /* 0x000fc40000011491 */
[----:B------:R-:W-:Y:S02]  /*45f0*/  SHF.R.S32.HI R27, RZ, 0x1f, R144 ;  /* 0x0000001fff1b7819 */ /* 0x000fe40000011490 */
[-C--:B------:R-:W-:Y:S02]  /*4600*/  LEA R138, P1, R145, R162.reuse, 0x2 ;  /* 0x000000a2918a7211 */ /* 0x080fe400078210ff */
[-C--:B------:R-:W-:Y:S02]  /*4610*/  LEA R29, P3, R144, R162.reuse, 0x2 ;  /* 0x000000a2901d7211 */ /* 0x080fe400078610ff */
[----:B------:R-:W-:Y:S02]  /*4620*/  SHF.R.S32.HI R24, RZ, 0x1f, R143 ;  /* 0x0000001fff187819 */ /* 0x000fe4000001148f */
[----:B------:R-:W-:Y:S02]  /*4630*/  SHF.R.S32.HI R25, RZ, 0x1f, R142 ;  /* 0x0000001fff197819 */ /* 0x000fe4000001148e */
[----:B------:R-:W-:-:S02]  /*4640*/  LEA R146, P4, R143, R162, 0x2 ;  /* 0x000000a28f927211 */ /* 0x000fc400078810ff */
[-C--:B------:R-:W-:Y:S02]  /*4650*/  LEA R150, P5, R142, R162.reuse, 0x2 ;  /* 0x000000a28e967211 */ /* 0x080fe400078a10ff */
[-C--:B------:R-:W-:Y:S02]  /*4660*/  LEA.HI.X R145, R145, R31.reuse, R26, 0x2, P1 ;  /* 0x0000001f91917211 */ /* 0x080fe400008f141a */
[-C--:B------:R-:W-:Y:S02]  /*4670*/  LEA.HI.X R27, R144, R31.reuse, R27, 0x2, P3 ;  /* 0x0000001f901b7211 */ /* 0x080fe400018f141b */
[-C--:B------:R-:W-:Y:S02]  /*4680*/  LEA.HI.X R143, R143, R31.reuse, R24, 0x2, P4 ;  /* 0x0000001f8f8f7211 */ /* 0x080fe400020f1418 */
[----:B------:R-:W-:Y:S02]  /*4690*/  LEA.HI.X R116, R142, R31, R25, 0x2, P5 ;  /* 0x0000001f8e747211 */ /* 0x000fe400028f1419 */
[----:B------:R-:W-:-:S02]  /*46a0*/  LEA R154, P1, R141, R162, 0x2 ;  /* 0x000000a28d9a7211 */ /* 0x000fc400078210ff */
[-C--:B------:R-:W-:Y:S02]  /*46b0*/  LEA R158, P3, R140, R162.reuse, 0x2 ;  /* 0x000000a28c9e7211 */ /* 0x080fe400078610ff */
[----:B------:R-:W-:Y:S02]  /*46c0*/  SHF.R.S32.HI R25, RZ, 0x1f, R140 ;  /* 0x0000001fff197819 */ /* 0x000fe4000001148c */
[----:B------:R-:W-:Y:S02]  /*46d0*/  SHF.R.S32.HI R24, RZ, 0x1f, R139 ;  /* 0x0000001fff187819 */ /* 0x000fe4000001148b */
[----:B------:R-:W-:Y:S02]  /*46e0*/  LEA R162, P4, R139, R162, 0x2 ;  /* 0x000000a28ba27211 */ /* 0x000fe400078810ff */
[----:B------:R-:W-:Y:S02]  /*46f0*/  IADD3 R133, P6, R133, UR4, RZ ;  /* 0x0000000485857c10 */ /* 0x000fe4000ffde0ff */
[----:B------:R-:W-:-:S02]  /*4700*/  SHF.R.S32.HI R26, RZ, 0x1f, R141 ;  /* 0x0000001fff1a7819 */ /* 0x000fc4000001148d */
[-C--:B------:R-:W-:Y:S02]  /*4710*/  LEA.HI.X R25, R140, R31.reuse, R25, 0x2, P3 ;  /* 0x0000001f8c197211 */ /* 0x080fe400018f1419 */
[----:B------:R-:W-:Y:S02]  /*4720*/  LEA.HI.X R24, R139, R31, R24, 0x2, P4 ;  /* 0x0000001f8b187211 */ /* 0x000fe400020f1418 */
[----:B------:R-:W-:Y:S02]  /*4730*/  IADD3 R131, P5, R131, UR4, RZ ;  /* 0x0000000483837c10 */ /* 0x000fe4000ffbe0ff */
[----:B------:R-:W-:Y:S02]  /*4740*/  IADD3.X R128, R128, UR5, RZ, P6, !PT ;  /* 0x0000000580807c10 */ /* 0x000fe4000b7fe4ff */
[----:B------:R-:W-:Y:S02]  /*4750*/  LEA R122, P3, R111, R122, 0x3 ;  /* 0x0000007a6f7a7211 */ /* 0x000fe400078618ff */
[----:B------:R-:W-:-:S02]  /*4760*/  IADD3 R118, P4, R118, UR4, RZ ;  /* 0x0000000476767c10 */ /* 0x000fc4000ff9e0ff */
[----:B------:R-:W-:Y:S02]  /*4770*/  IADD3 R120, P6, R120, UR4, RZ ;  /* 0x0000000478787c10 */ /* 0x000fe4000ffde0ff */
[----:B------:R-:W-:Y:S02]  /*4780*/  LEA.HI.X R26, R141, R31, R26, 0x2, P1 ;  /* 0x0000001f8d1a7211 */ /* 0x000fe400008f141a */
[----:B------:R-:W-:Y:S02]  /*4790*/  IADD3.X R132, R132, UR5, RZ, P5, !PT ;  /* 0x0000000584847c10 */ /* 0x000fe4000affe4ff */
[----:B------:R-:W-:Y:S02]  /*47a0*/  IADD3 R166, P1, R122, UR6, RZ ;  /* 0x000000067aa67c10 */ /* 0x000fe4000ff3e0ff */
[----:B------:R-:W-:Y:S02]  /*47b0*/  IADD3 R124, P5, R124, UR4, RZ ;  /* 0x000000047c7c7c10 */ /* 0x000fe4000ffbe0ff */
[----:B------:R-:W-:-:S02]  /*47c0*/  IADD3.X R136, R136, UR5, RZ, P4, !PT ;  /* 0x0000000588887c10 */ /* 0x000fc4000a7fe4ff */
[----:B------:R-:W-:Y:S02]  /*47d0*/  IADD3.X R140, R149, UR5, RZ, P6, !PT ;  /* 0x00000005958c7c10 */ /* 0x000fe4000b7fe4ff */
[----:B------:R-:W-:Y:S02]  /*47e0*/  IADD3 R122, P4, R30, UR4, RZ ;  /* 0x000000041e7a7c10 */ /* 0x000fe4000ff9e0ff */
[----:B------:R-:W-:Y:S02]  /*47f0*/  CS2R R30, SRZ ;  /* 0x00000000001e7805 */ /* 0x000fe4000001ff00 */
[----:B------:R-:W-:Y:S02]  /*4800*/  IADD3 R126, P6, R126, UR4, RZ ;  /* 0x000000047e7e7c10 */ /* 0x000fe4000ffde0ff */
[----:B------:R-:W-:Y:S02]  /*4810*/  IADD3.X R144, R152, UR5, RZ, P5, !PT ;  /* 0x0000000598907c10 */ /* 0x000fe4000affe4ff */
[----:B------:R-:W-:-:S02]  /*4820*/  IADD3.X R148, R148, UR5, RZ, P4, !PT ;  /* 0x0000000594947c10 */ /* 0x000fc4000a7fe4ff */
[----:B------:R-:W-:Y:S02]  /*4830*/  IADD3.X R152, R151, UR5, RZ, P6, !PT ;  /* 0x0000000597987c10 */ /* 0x000fe4000b7fe4ff */
[----:B------:R-:W-:Y:S02]  /*4840*/  IADD3 R130, P5, R130, UR4, RZ ;  /* 0x0000000482827c10 */ /* 0x000fe4000ffbe0ff */
[----:B------:R-:W-:Y:S02]  /*4850*/  IADD3 R134, P4, R134, UR4, RZ ;  /* 0x0000000486867c10 */ /* 0x000fe4000ff9e0ff */
[----:B------:R-:W-:Y:S02]  /*4860*/  IADD3 R138, P6, R138, UR4, RZ ;  /* 0x000000048a8a7c10 */ /* 0x000fe4000ffde0ff */
[----:B------:R-:W-:Y:S02]  /*4870*/  IADD3.X R156, R147, UR5, RZ, P5, !PT ;  /* 0x00000005939c7c10 */ /* 0x000fe4000affe4ff */
[----:B------:R-:W-:-:S02]  /*4880*/  IADD3.X R160, R160, UR5, RZ, P4, !PT ;  /* 0x00000005a0a07c10 */ /* 0x000fc4000a7fe4ff */
[----:B------:R-:W-:Y:S02]  /*4890*/  IADD3.X R164, R145, UR5, RZ, P6, !PT ;  /* 0x0000000591a47c10 */ /* 0x000fe4000b7fe4ff */
[----:B------:R-:W-:Y:S02]  /*48a0*/  IADD3 R142, P5, R29, UR4, RZ ;  /* 0x000000041d8e7c10 */ /* 0x000fe4000ffbe0ff */
[----:B------:R-:W-:Y:S02]  /*48b0*/  IADD3 R146, P4, R146, UR4, RZ ;  /* 0x0000000492927c10 */ /* 0x000fe4000ff9e0ff */
[----:B------:R-:W-:Y:S02]  /*48c0*/  IADD3 R150, P6, R150, UR4, RZ ;  /* 0x0000000496967c10 */ /* 0x000fe4000ffde0ff */
[----:B------:R-:W-:Y:S02]  /*48d0*/  SHF.R.S32.HI R190, RZ, 0x1f, R111 ;  /* 0x0000001fffbe7819 */ /* 0x000fe4000001146f */
[----:B------:R-:W-:-:S02]  /*48e0*/  IADD3.X R168, R27, UR5, RZ, P5, !PT ;  /* 0x000000051ba87c10 */ /* 0x000fc4000affe4ff */
[----:B------:R-:W-:Y:S02]  /*48f0*/  IADD3.X R172, R143, UR5, RZ, P4, !PT ;  /* 0x000000058fac7c10 */ /* 0x000fe4000a7fe4ff */
[----:B------:R-:W-:Y:S02]  /*4900*/  IADD3.X R116, R116, UR5, RZ, P6, !PT ;  /* 0x0000000574747c10 */ /* 0x000fe4000b7fe4ff */
[----:B------:R-:W-:Y:S02]  /*4910*/  IADD3 R154, P5, R154, UR4, RZ ;  /* 0x000000049a9a7c10 */ /* 0x000fe4000ffbe0ff */
[----:B------:R-:W-:Y:S02]  /*4920*/  IADD3 R158, P4, R158, UR4, RZ ;  /* 0x000000049e9e7c10 */ /* 0x000fe4000ff9e0ff */
[----:B------:R-:W-:Y:S02]  /*4930*/  IADD3 R162, P6, R162, UR4, RZ ;  /* 0x00000004a2a27c10 */ /* 0x000fe4000ffde0ff */
[----:B------:R-:W-:-:S02]  /*4940*/  SHF.R.S32.HI R127, RZ, 0x1f, R18 ;  /* 0x0000001fff7f7819 */ /* 0x000fc40000011412 */
[----:B------:R-:W-:Y:S02]  /*4950*/  SHF.R.S32.HI R117, RZ, 0x1f, R16 ;  /* 0x0000001fff757819 */ /* 0x000fe40000011410 */
[----:B------:R-:W-:Y:S02]  /*4960*/  SHF.R.S32.HI R125, RZ, 0x5, R125 ;  /* 0x00000005ff7d7819 */ /* 0x000fe4000001147d */
[----:B------:R-:W-:Y:S02]  /*4970*/  LEA.HI.X R167, R111, R167, R190, 0x3, P3 ;  /* 0x000000a76fa77211 */ /* 0x000fe400018f1cbe */
[----:B------:R-:W-:Y:S02]  /*4980*/  SHF.R.S32.HI R198, RZ, 0x1f, R103 ;  /* 0x0000001fffc67819 */ /* 0x000fe40000011467 */
[----:B------:R-:W-:Y:S02]  /*4990*/  SHF.R.S32.HI R157, RZ, 0x1f, R102 ;  /* 0x0000001fff9d7819 */ /* 0x000fe40000011466 */
[----:B------:R-:W-:-:S02]  /*49a0*/  SHF.R.S32.HI R202, RZ, 0x1f, R101 ;  /* 0x0000001fffca7819 */ /* 0x000fc40000011465 */
[----:B------:R-:W-:Y:S02]  /*49b0*/  SHF.R.S32.HI R155, RZ, 0x1f, R20 ;  /* 0x0000001fff9b7819 */ /* 0x000fe40000011414 */
[----:B------:R-:W-:Y:S02]  /*49c0*/  SHF.R.S32.HI R153, RZ, 0x1f, R100 ;  /* 0x0000001fff997819 */ /* 0x000fe40000011464 */
[----:B------:R-:W-:Y:S02]  /*49d0*/  SHF.R.S32.HI R208, RZ, 0x1f, R99 ;  /* 0x0000001fffd07819 */ /* 0x000fe40000011463 */
        /* <DEDUP_REMOVED lines=22> */
[----:B------:R-:W-:Y:S02]  /*4b40*/  IADD3.X R178, R26, UR5, RZ, P5, !PT ;  /* 0x000000051ab27c10 */ /* 0x000fe4000affe4ff */
[----:B------:R-:W-:Y:S02]  /*4b50*/  CS2R R26, SRZ ;  /* 0x00000000001a7805 */ /* 0x000fe4000001ff00 */
[----:B------:R-:W-:Y:S02]  /*4b60*/  IADD3.X R174, R25, UR5, RZ, P4, !PT ;  /* 0x0000000519ae7c10 */ /* 0x000fe4000a7fe4ff */
[----:B------:R-:W-:Y:S02]  /*4b70*/  IADD3.X R176, R24, UR5, RZ, P6, !PT ;  /* 0x0000000518b07c10 */ /* 0x000fe4000b7fe4ff */
[----:B------:R-:W-:-:S02]  /*4b80*/  CS2R R24, SRZ ;  /* 0x0000000000187805 */ /* 0x000fc4000001ff00 */
[C---:B------:R-:W-:Y:S01]  /*4b90*/  SHF.L.U64.HI R119, R121.reuse, 0x2, R28 ;  /* 0x0000000279777819 */ /* 0x040fe2000001021c */
[----:B------:R-:W-:Y:S01]  /*4ba0*/  IMAD.SHL.U32 R121, R121, 0x4, RZ ;  /* 0x0000000479797824 */ /* 0x000fe200078e00ff */
[----:B------:R-:W-:Y:S02]  /*4bb0*/  SHF.L.U64.HI R238, R18, 0x2, R127 ;  /* 0x0000000212ee7819 */ /* 0x000fe4000001027f */
[----:B------:R-:W-:Y:S02]  /*4bc0*/  CS2R R28, SRZ ;  /* 0x00000000001c7805 */ /* 0x000fe4000001ff00 */
[----:B------:R-:W-:Y:S01]  /*4bd0*/  SHF.L.U64.HI R242, R16, 0x2, R117 ;  /* 0x0000000210f27819 */ /* 0x000fe20000010275 */
[----:B------:R-:W-:Y:S01]  /*4be0*/  VIADD R117, R125, 0xfffffffe ;  /* 0xfffffffe7d757836 */ /* 0x000fe20000000000 */
[----:B------:R-:W-:Y:S02]  /*4bf0*/  IADD3.X R167, R167, UR7, RZ, P1, !PT ;  /* 0x00000007a7a77c10 */ /* 0x000fe40008ffe4ff */
[----:B------:R-:W-:-:S02]  /*4c00*/  SHF.L.U64.HI R190, R111, 0x2, R190 ;  /* 0x000000026fbe7819 */ /* 0x000fc400000102be */
[----:B------:R-:W-:Y:S02]  /*4c10*/  SHF.L.U64.HI R198, R103, 0x2, R198 ;  /* 0x0000000267c67819 */ /* 0x000fe400000102c6 */
[----:B------:R-:W-:Y:S02]  /*4c20*/  SHF.L.U64.HI R200, R102, 0x2, R157 ;  /* 0x0000000266c87819 */ /* 0x000fe4000001029d */
[----:B------:R-:W-:Y:S02]  /*4c30*/  SHF.L.U64.HI R202, R101, 0x2, R202 ;  /* 0x0000000265ca7819 */ /* 0x000fe400000102ca */
[----:B------:R-:W-:Y:S02]  /*4c40*/  SHF.L.U64.HI R204, R20, 0x2, R155 ;  /* 0x0000000214cc7819 */ /* 0x000fe4000001029b */
[----:B------:R-:W-:Y:S02]  /*4c50*/  SHF.L.U64.HI R206, R100, 0x2, R153 ;  /* 0x0000000264ce7819 */ /* 0x000fe40000010299 */
        /* <DEDUP_REMOVED lines=22> */
[----:B------:R-:W-:-:S07]  /*4dc0*/  SHF.L.U64.HI R129, R8, 0x2, R129 ;  /* 0x0000000208817819 */ /* 0x000fce0000010281 */
.L_x_1:
[----:B------:R-:W-:Y:S01]  /*4dd0*/  UIADD3 UR10, UR10, 0x1, URZ ;  /* 0x000000010a0a7890 */ /* 0x000fe2000fffe03f */
[----:B------:R-:W-:-:S04]  /*4de0*/  DEPBAR.LE SB0, 0x2 ;  /* 0x000080800000791a */ /* 0x000fc80000000000 */
[----:B------:R-:W-:Y:S01]  /*4df0*/  BAR.SYNC.DEFER_BLOCKING 0x0 ;  /* 0x0000000000007b1d */ /* 0x000fe20000010000 */
[----:B------:R-:W-:Y:S01]  /*4e00*/  UISETP.GT.AND UP0, UPT, UR10, 0x2, UPT ;  /* 0x000000020a00788c */ /* 0x000fe2000bf04270 */
[----:B------:R-:W-:Y:S01]  /*4e10*/  ISETP.GT.AND P3, PT, R170, RZ, PT ;  /* 0x000000ffaa00720c */ /* 0x000fe20003f64270 */
[----:B------:R-:W-:Y:S01]  /*4e20*/  UIADD3 UR9, UR9, 0x1, URZ ;  /* 0x0000000109097890 */ /* 0x000fe2000fffe03f */
[----:B------:R-:W-:Y:S01]  /*4e30*/  ISETP.GE.AND P1, PT, R180, R117, PT ;  /* 0x00000075b400720c */ /* 0x000fe20003f26270 */
[----:B------:R-:W-:Y:S01]  /*4e40*/  USEL UR10, UR10, URZ, !UP0 ;  /* 0x0000003f0a0a7287 */ /* 0x000fe2000c000000 */
[----:B------:R-:W-:Y:S01]  /*4e50*/  SEL R135, RZ, 0x4, !P3 ;  /* 0x00000004ff877807 */ /* 0x000fe20005800000 */
[----:B------:R-:W-:Y:S01]  /*4e60*/  UMOV UR7, 0x40000040 ;  /* 0x4000004000077882 */ /* 0x000fe20000000000 */
[C---:B------:R-:W-:Y:S01]  /*4e70*/  ISETP.GT.AND P3, PT, R170.reuse, 0x1, PT ;  /* 0x00000001aa00780c */ /* 0x040fe20003f64270 */
[----:B------:R-:W-:Y:S01]  /*4e80*/  ULEA UR5, UR10, UR8, 0xd ;  /* 0x000000080a057291 */ /* 0x000fe2000f8e683f */
[----:B------:R-:W-:Y:S01]  /*4e90*/  SEL R135, R135, RZ, !P1 ;  /* 0x000000ff87877207 */ /* 0x000fe20004800000 */
[----:B------:R-:W-:Y:S01]  /*4ea0*/  ULEA UR4, UR10, UR8, 0xe ;  /* 0x000000080a047291 */ /* 0x000fe2000f8e703f */
[C---:B------:R-:W-:Y:S01]  /*4eb0*/  ISETP.GT.AND P4, PT, R170.reuse, 0x2, PT ;  /* 0x00000002aa00780c */ /* 0x040fe20003f84270 */
[----:B------:R-:W-:Y:S01]  /*4ec0*/  UIADD3 UR5, UR5, 0xc000, URZ ;  /* 0x0000c00005057890 */ /* 0x000fe2000fffe03f */
[----:B------:R-:W-:Y:S01]  /*4ed0*/  SEL R137, RZ, 0x4, !P3 ;  /* 0x00000004ff897807 */ /* 0x000fe20005800000 */
[----:B------:R-:W-:Y:S01]  /*4ee0*/  USHF.R.U32.HI UR4, URZ, 0x4, UR4 ;  /* 0x000000043f047899 */ /* 0x000fe20008011604 */
[----:B------:R-:W-:Y:S01]  /*4ef0*/  ISETP.NE.U32.AND P5, PT, R135, RZ, PT ;  /* 0x000000ff8700720c */ /* 0x000fe20003fa5070 */
[----:B------:R-:W-:Y:S01]  /*4f00*/  USHF.R.U32.HI UR5, URZ, 0x4, UR5 ;  /* 0x000000043f057899 */ /* 0x000fe20008011605 */
[----:B------:R-:W-:Y:S01]  /*4f10*/  SEL R135, RZ, 0x4, !P4 ;  /* 0x00000004ff877807 */ /* 0x000fe20006000000 */
[----:B------:R-:W-:Y:S01]  /*4f20*/  USGXT.U32 UR4, UR4, 0xe ;  /* 0x0000000e0404789a */ /* 0x000fe20008000000 */
[-C--:B------:R-:W-:Y:S01]  /*4f30*/  IADD3 R182, P4, R7, R166.reuse, RZ ;  /* 0x000000a607b67210 */ /* 0x080fe20007f9e0ff */
[----:B------:R-:W-:Y:S01]  /*4f40*/  USGXT.U32 UR6, UR5, 0xe ;  /* 0x0000000e0506789a */ /* 0x000fe20008000000 */
[----:B------:R-:W-:Y:S01]  /*4f50*/  SEL R137, R137, RZ, !P1 ;  /* 0x000000ff89897207 */ /* 0x000fe20004800000 */
[----:B------:R-:W-:Y:S01]  /*4f60*/  UIADD3 UR12, UP0, UR4, 0x2, URZ ;  /* 0x00000002040c7890 */ /* 0x000fe2000ff1e03f */
[----:B------:R-:W-:Y:S01]  /*4f70*/  WARPGROUP.ARRIVE ;  /* 0x00000000000079c5 */ /* 0x000fe20000000000 */
[----:B------:R-:W-:Y:S01]  /*4f80*/  UMOV UR5, 0x40000040 ;  /* 0x4000004000057882 */ /* 0x000fe20000000000 */
[----:B------:R-:W-:Y:S01]  /*4f90*/  UIADD3 UR14, UP1, UR6, 0x2, URZ ;  /* 0x00000002060e7890 */ /* 0x000fe2000ff3e03f */
[----:B------:R-:W-:Y:S01]  /*4fa0*/  SEL R135, R135, RZ, !P1 ;  /* 0x000000ff87877207 */ /* 0x000fe20004800000 */
[----:B------:R-:W-:Y:S01]  /*4fb0*/  IMAD.X R183, R167, 0x1, R114, P4 ;  /* 0x00000001a7b77824 */ /* 0x000fe200020e0672 */
[----:B------:R-:W-:Y:S01]  /*4fc0*/  ISETP.NE.U32.AND P3, PT, R137, RZ, PT ;  /* 0x000000ff8900720c */ /* 0x000fe20003f65070 */
[----:B------:R-:W-:Y:S01]  /*4fd0*/  HGMMA.64x64x8.F32.TF32 R56, gdesc[UR4], R56 ;  /* 0x04e00000043879f0 */ /* 0x000fe20008702838 */
[----:B------:R-:W-:Y:S01]  /*4fe0*/  UMOV UR4, URZ ;  /* 0x0000003f00047c82 */ /* 0x000fe20008000000 */
[----:B------:R-:W-:Y:S01]  /*4ff0*/  UMOV UR5, URZ ;  /* 0x0000003f00057c82 */ /* 0x000fe20008000000 */
[----:B------:R-:W-:Y:S01]  /*5000*/  UIADD3.X UR13, UR4, 0x40000040, URZ, UP0, !UPT ;  /* 0x40000040040d7890 */ /* 0x000fe200087fe43f */
[----:B------:R-:W-:Y:S01]  /*5010*/  ISETP.GT.AND P6, PT, R170, 0x3, PT ;  /* 0x00000003aa00780c */ /* 0x000fe20003fc4270 */
[----:B------:R-:W-:Y:S01]  /*5020*/  UIADD3.X UR15, UR5, 0x40000040, URZ, UP1, !UPT ;  /* 0x40000040050f7890 */ /* 0x000fe20008ffe43f */
[----:B------:R-:W-:Y:S01]  /*5030*/  ISETP.NE.U32.AND P4, PT, R135, RZ, PT ;  /* 0x000000ff8700720c */ /* 0x000fe20003f85070 */
[----:B------:R-:W-:Y:S01]  /*5040*/  UIADD3.64 UR20, UR12, 0x2, URZ ;  /* 0x000000020c147897 */ /* 0x000fe2000fffe03f */
[----:B------:R-:W-:Y:S01]  /*5050*/  SEL R137, RZ, 0x4, !P6 ;  /* 0x00000004ff897807 */ /* 0x000fe20007000000 */
[----:B------:R-:W-:Y:S01]  /*5060*/  UIADD3.64 UR22, UR14, 0x2, URZ ;  /* 0x000000020e167897 */ /* 0x000fe2000fffe03f */
[----:B------:R-:W-:Y:S01]  /*5070*/  LEA R188, P6, R8, R166, 0x2 ;  /* 0x000000a608bc7211 */ /* 0x000fe200078c10ff */
[----:B------:R-:W-:Y:S01]  /*5080*/  UIADD3.64 UR24, UR12, 0x4, URZ ;  /* 0x000000040c187897 */ /* 0x000fe2000fffe03f */
[----:B------:R-:W-:Y:S01]  /*5090*/  SEL R137, R137, RZ, !P1 ;  /* 0x000000ff89897207 */ /* 0x000fe20004800000 */
[----:B------:R-:W-:Y:S01]  /*50a0*/  UIADD3.64 UR26, UR14, 0x4, URZ ;  /* 0x000000040e1a7897 */ /* 0x000fe2000fffe03f */
[----:B------:R-:W-:Y:S01]  /*50b0*/  VIADD R180, R180, 0x1 ;  /* 0x00000001b4b47836 */ /* 0x000fe20000000000 */
[----:B------:R-:W-:Y:S01]  /*50c0*/  UIADD3.64 UR4, UR12, 0x1fe, URZ ;  /* 0x000001fe0c047897 */ /* 0x000fe2000fffe03f */
[----:B------:R-:W-:Y:S01]  /*50d0*/  IMAD.X R189, R167, 0x1, R129, P6 ;  /* 0x00000001a7bd7824 */ /* 0x000fe200030e0681 */
[----:B------:R-:W-:Y:S01]  /*50e0*/  UISETP.GT.AND UP0, UPT, UR9, 0x2, UPT ;  /* 0x000000020900788c */ /* 0x000fe2000bf04270 */
[----:B------:R-:W-:-:S03]  /*50f0*/  ISETP.GT.AND P6, PT, R170, 0x5, PT ;  /* 0x00000005aa00780c */ /* 0x000fc60003fc4270 */
[----:B------:R-:W-:Y:S01]  /*5100*/  USEL UR9, UR9, URZ, !UP0 ;  /* 0x0000003f09097287 */ /* 0x000fe2000c000000 */
[----:B------:R-:W-:Y:S04]  /*5110*/  HGMMA.64x64x8.F32.TF32 R56, gdesc[UR12], R56 ;  /* 0x04e000000c3879f0 */ /* 0x000fe80008702838 */
[----:B------:R-:W-:Y:S01]  /*5120*/  HGMMA.64x64x8.F32.TF32 R56, gdesc[UR20], R56 ;  /* 0x04e00000143879f0 */ /* 0x000fe20008702838 */
[----:B------:R-:W-:-:S03]  /*5130*/  UIADD3.64 UR20, UR12, 0x202, URZ ;  /* 0x000002020c147897 */ /* 0x000fc6000fffe03f */
[----:B------:R-:W-:Y:S04]  /*5140*/  HGMMA.64x64x8.F32.TF32 R56, gdesc[UR24], R56 ;  /* 0x04e00000183879f0 */ /* 0x000fe80008702838 */
[----:B------:R-:W-:Y:S01]  /*5150*/  HGMMA.64x64x8.F32.TF32 R24, gdesc[UR4], R24 ;  /* 0x04e00000041879f0 */ /* 0x000fe20008702818 */
[----:B------:R-:W-:Y:S01]  /*5160*/  UIADD3.64 UR4, UR12, 0x200, URZ ;  /* 0x000002000c047897 */ /* 0x000fe2000fffe03f */
[----:B------:R-:W-:Y:S01]  /*5170*/  UMOV UR6, UR14 ;  /* 0x0000000e00067c82 */ /* 0x000fe20008000000 */
[----:B------:R-:W-:-:S07]  /*5180*/  UMOV UR7, UR15 ;  /* 0x0000000f00077c82 */ /* 0x000fce0008000000 */
[----:B------:R-:W-:Y:S01]  /*5190*/  HGMMA.64x64x8.F32.TF32 R24, gdesc[UR4], R24 ;  /* 0x04e00000041879f0 */ /* 0x000fe20008702818 */
[----:B------:R-:W-:Y:S01]  /*51a0*/  UIADD3.64 UR4, UR12, 0x204, URZ ;  /* 0x000002040c047897 */ /* 0x000fe2000fffe03f */
[----:B------:R-:W-:Y:S01]  /*51b0*/  UMOV UR6, UR26 ;  /* 0x0000001a00067c82 */ /* 0x000fe20008000000 */
[----:B------:R-:W-:Y:S01]  /*51c0*/  UMOV UR7, UR27 ;  /* 0x0000001b00077c82 */ /* 0x000fe20008000000 */
[----:B------:R-:W-:Y:S06]  /*51d0*/  HGMMA.64x64x8.F32.TF32 R24, gdesc[UR20], R24 ;  /* 0x04e00000141879f0 */ /* 0x000fec0008702818 */
[----:B------:R-:W-:Y:S01]  /*51e0*/  HGMMA.64x64x8.F32.TF32 R24, gdesc[UR4], R24, gsb0 ;  /* 0x04e00000041879f0 */ /* 0x000fe20008002818 */
[----:B------:R-:W-:-:S06]  /*51f0*/  ULEA UR4, UR9, UR8, 0xe ;  /* 0x0000000809047291 */ /* 0x000fcc000f8e703f */
[----:B------:R-:W-:Y:S01]  /*5200*/  VIADD R135, R6, UR4 ;  /* 0x0000000406877c36 */ /* 0x000fe20008000000 */
[----:B------:R-:W-:Y:S02]  /*5210*/  WARPGROUP.DEPBAR.LE gsb0, 0x1 ;  /* 0x00008000000079c5 */ /* 0x000fe40000010100 */
[----:B------:R-:W-:Y:S06]  /*5220*/  BAR.SYNC.DEFER_BLOCKING 0x0 ;  /* 0x0000000000007b1d */ /* 0x000fec0000010000 */
[----:B------:R-:W-:Y:S01]  /*5230*/  @!PT LDS RZ, [RZ] ;  /* 0x00000000fffff984 */ /* 0x000fe20000000800 */
[----:B------:R-:W-:Y:S01]  /*5240*/  @!PT LDS RZ, [RZ] ;  /* 0x00000000fffff984 */ /* 0x000fe20000000800 */
[----:B------:R-:W-:Y:S01]  /*5250*/  @!PT LDS RZ, [RZ] ;  /* 0x00000000fffff984 */ /* 0x000fe20000000800 */
[----:B------:R-:W-:Y:S01]  /*5260*/  LDGSTS.E [R135], desc[UR16][R166.64], P5 ;  /* 0x00000000a6877fae */ /* 0x000fe2000a921850 */
[----:B------:R-:W-:-:S03]  /*5270*/  ISETP.GT.AND P5, PT, R170, 0x4, PT ;  /* 0x00000004aa00780c */ /* 0x000fc60003fa4270 */
[----:B------:R1:W-:Y:S01]  /*5280*/  LDGSTS.E [R135+0x4], desc[UR16][R182.64], P3 ;  /* 0x00004000b6877fae */ /* 0x0003e20009921850 */
[----:B------:R-:W-:Y:S02]  /*5290*/  SEL R139, RZ, 0x4, !P5 ;  /* 0x00000004ff8b7807 */ /* 0x000fe40006800000 */
[----:B------:R-:W-:Y:S01]  /*52a0*/  ISETP.NE.U32.AND P5, PT, R137, RZ, PT ;  /* 0x000000ff8900720c */ /* 0x000fe20003fa5070 */
[----:B------:R2:W-:Y:S01]  /*52b0*/  LDGSTS.E [R135+0x8], desc[UR16][R188.64], P4 ;  /* 0x00008000bc877fae */ /* 0x0005e2000a121850 */
[----:B------:R-:W-:Y:S02]  /*52c0*/  LEA R184, P3, R9, R166, 0x2 ;  /* 0x000000a609b87211 */ /* 0x000fe400078610ff */
[----:B------:R-:W-:Y:S02]  /*52d0*/  SEL R139, R139, RZ, !P1 ;  /* 0x000000ff8b8b7207 */ /* 0x000fe40004800000 */
[----:B------:R-:W-:Y:S01]  /*52e0*/  SEL R137, RZ, 0x4, !P6 ;  /* 0x00000004ff897807 */ /* 0x000fe20007000000 */
[----:B------:R-:W-:Y:S01]  /*52f0*/  IMAD.X R185, R167, 0x1, R127, P3 ;  /* 0x00000001a7b97824 */ /* 0x000fe200018e067f */
[----:B------:R-:W-:-:S02]  /*5300*/  ISETP.NE.U32.AND P3, PT, R139, RZ, PT ;  /* 0x000000ff8b00720c */ /* 0x000fc40003f65070 */
[C---:B------:R-:W-:Y:S02]  /*5310*/  ISETP.GT.AND P6, PT, R170.reuse, 0x6, PT ;  /* 0x00000006aa00780c */ /* 0x040fe40003fc4270 */
[-C--:B------:R-:W-:Y:S01]  /*5320*/  LEA R186, P4, R7, R166.reuse, 0x2 ;  /* 0x000000a607ba7211 */ /* 0x080fe200078810ff */
[----:B------:R3:W-:Y:S01]  /*5330*/  LDGSTS.E [R135+0xc], desc[UR16][R184.64], P5 ;  /* 0x0000c000b8877fae */ /* 0x0007e2000a921850 */
[----:B------:R-:W-:Y:S02]  /*5340*/  SEL R137, R137, RZ, !P1 ;  /* 0x000000ff89897207 */ /* 0x000fe40004800000 */
[----:B------:R-:W-:Y:S01]  /*5350*/  SEL R139, RZ, 0x4, !P6 ;  /* 0x00000004ff8b7807 */ /* 0x000fe20007000000 */
[----:B------:R-:W-:Y:S01]  /*5360*/  IMAD.X R187, R167, 0x1, R252, P4 ;  /* 0x00000001a7bb7824 */ /* 0x000fe200020e06fc */
[----:B-1----:R-:W-:Y:S02]  /*5370*/  LEA R182, P4, R11, R166, 0x2 ;  /* 0x000000a60bb67211 */ /* 0x002fe400078810ff */
[----:B------:R-:W-:Y:S01]  /*5380*/  ISETP.NE.U32.AND P5, PT, R137, RZ, PT ;  /* 0x000000ff8900720c */ /* 0x000fe20003fa5070 */
[----:B------:R-:W-:Y:S01]  /*5390*/  VIADD R137, R23, UR4 ;  /* 0x0000000417897c36 */ /* 0x000fe20008000000 */
[----:B------:R-:W-:Y:S01]  /*53a0*/  SEL R139, R139, RZ, !P1 ;  /* 0x000000ff8b8b7207 */ /* 0x000fe20004800000 */
[----:B------:R-:W-:Y:S01]  /*53b0*/  IMAD.X R183, R167, 0x1, R250, P4 ;  /* 0x00000001a7b77824 */ /* 0x000fe200020e06fa */
[----:B------:R-:W-:-:S02]  /*53c0*/  ISETP.GT.AND P6, PT, R170, 0x7, PT ;  /* 0x00000007aa00780c */ /* 0x000fc40003fc4270 */
[----:B------:R-:W-:Y:S01]  /*53d0*/  ISETP.NE.U32.AND P4, PT, R139, RZ, PT ;  /* 0x000000ff8b00720c */ /* 0x000fe20003f85070 */
[----:B------:R1:W-:Y:S01]  /*53e0*/  LDGSTS.E [R137], desc[UR16][R186.64], P3 ;  /* 0x00000000ba897fae */ /* 0x0003e20009921850 */
[----:B------:R-:W-:Y:S02]  /*53f0*/  SEL R139, RZ, 0x4, !P6 ;  /* 0x00000004ff8b7807 */ /* 0x000fe40007000000 */
[----:B------:R-:W-:Y:S02]  /*5400*/  ISETP.GT.AND P6, PT, R170, 0x8, PT ;  /* 0x00000008aa00780c */ /* 0x000fe40003fc4270 */
[-C--:B--2---:R-:W-:Y:S01]  /*5410*/  LEA R188, P3, R13, R166.reuse, 0x2 ;  /* 0x000000a60dbc7211 */ /* 0x084fe200078610ff */
[----:B------:R2:W-:Y:S01]  /*5420*/  LDGSTS.E [R137+0x4], desc[UR16][R182.64], P5 ;  /* 0x00004000b6897fae */ /* 0x0005e2000a921850 */
[----:B------:R-:W-:Y:S02]  /*5430*/  SEL R139, R139, RZ, !P1 ;  /* 0x000000ff8b8b7207 */ /* 0x000fe40004800000 */
[----:B---3--:R-:W-:Y:S01]  /*5440*/  SEL R135, RZ, 0x4, !P6 ;  /* 0x00000004ff877807 */ /* 0x008fe20007000000 */
[----:B------:R-:W-:Y:S01]  /*5450*/  IMAD.X R189, R167, 0x1, R248, P3 ;  /* 0x00000001a7bd7824 */ /* 0x000fe200018e06f8 */
[----:B------:R-:W-:-:S02]  /*5460*/  LEA R184, P3, R21, R166, 0x2 ;  /* 0x000000a615b87211 */ /* 0x000fc400078610ff */
[----:B------:R-:W-:Y:S02]  /*5470*/  ISETP.NE.U32.AND P5, PT, R139, RZ, PT ;  /* 0x000000ff8b00720c */ /* 0x000fe40003fa5070 */
[----:B------:R-:W-:Y:S01]  /*5480*/  SEL R135, R135, RZ, !P1 ;  /* 0x000000ff87877207 */ /* 0x000fe20004800000 */
[----:B------:R-:W-:Y:S01]  /*5490*/  IMAD.X R185, R167, 0x1, R246, P3 ;  /* 0x00000001a7b97824 */ /* 0x000fe200018e06f6 */
[C---:B------:R-:W-:Y:S01]  /*54a0*/  ISETP.GT.AND P6, PT, R170.reuse, 0x9, PT ;  /* 0x00000009aa00780c */ /* 0x040fe20003fc4270 */
[----:B------:R3:W-:Y:S01]  /*54b0*/  LDGSTS.E [R137+0x8], desc[UR16][R188.64], P4 ;  /* 0x00008000bc897fae */ /* 0x0007e2000a121850 */
[----:B------:R-:W-:Y:S02]  /*54c0*/  ISETP.NE.U32.AND P3, PT, R135, RZ, PT ;  /* 0x000000ff8700720c */ /* 0x000fe40003f65070 */
[----:B------:R-:W-:Y:S02]  /*54d0*/  SEL R135, RZ, 0x4, !P6 ;  /* 0x00000004ff877807 */ /* 0x000fe40007000000 */
[----:B------:R-:W-:-:S02]  /*54e0*/  ISETP.GT.AND P6, PT, R170, 0xa, PT ;  /* 0x0000000aaa00780c */ /* 0x000fc40003fc4270 */
[-C--:B-1----:R-:W-:Y:S01]  /*54f0*/  LEA R186, P4, R15, R166.reuse, 0x2 ;  /* 0x000000a60fba7211 */ /* 0x082fe200078810ff */
[----:B------:R1:W-:Y:S01]  /*5500*/  LDGSTS.E [R137+0xc], desc[UR16][R184.64], P5 ;  /* 0x0000c000b8897fae */ /* 0x0003e2000a921850 */
[----:B------:R-:W-:Y:S02]  /*5510*/  SEL R135, R135, RZ, !P1 ;  /* 0x000000ff87877207 */ /* 0x000fe40004800000 */
[----:B------:R-:W-:Y:S01]  /*5520*/  SEL R139, RZ, 0x4, !P6 ;  /* 0x00000004ff8b7807 */ /* 0x000fe20007000000 */
[----:B------:R-:W-:Y:S01]  /*5530*/  IMAD.X R187, R167, 0x1, R244, P4 ;  /* 0x00000001a7bb7824 */ /* 0x000fe200020e06f4 */
[----:B--2---:R-:W-:Y:S02]  /*5540*/  LEA R182, P4, R16, R166, 0x2 ;  /* 0x000000a610b67211 */ /* 0x004fe400078810ff */
        /* <DEDUP_REMOVED lines=9> */
[-C--:B---3--:R-:W-:Y:S01]  /*55e0*/  LEA R188, P3, R17, R166.reuse, 0x2 ;  /* 0x000000a611bc7211 */ /* 0x088fe200078610ff */
[----:B------:R3:W-:Y:S01]  /*55f0*/  LDGSTS.E [R135+0x4], desc[UR16][R182.64], P5 ;  /* 0x00004000b6877fae */ /* 0x0007e2000a921850 */
[----:B------:R-:W-:Y:S02]  /*5600*/  SEL R139, R139, RZ, !P1 ;  /* 0x000000ff8b8b7207 */ /* 0x000fe40004800000 */
[----:B-1----:R-:W-:Y:S01]  /*5610*/  SEL R137, RZ, 0x4, !P6 ;  /* 0x00000004ff897807 */ /* 0x002fe20007000000 */
        /* <DEDUP_REMOVED lines=10> */
[-C--:B--2---:R-:W-:Y:S01]  /*56c0*/  LEA R186, P4, R10, R166.reuse, 0x2 ;  /* 0x000000a60aba7211 */ /* 0x084fe200078810ff */
[----:B------:R2:W-:Y:S01]  /*56d0*/  LDGSTS.E [R135+0xc], desc[UR16][R184.64], P5 ;  /* 0x0000c000b8877fae */ /* 0x0005e2000a921850 */
[----:B------:R-:W-:Y:S02]  /*56e0*/  SEL R137, R137, RZ, !P1 ;  /* 0x000000ff89897207 */ /* 0x000fe40004800000 */
[----:B------:R-:W-:Y:S01]  /*56f0*/  SEL R139, RZ, 0x4, !P6 ;  /* 0x00000004ff8b7807 */ /* 0x000fe20007000000 */
[----:B------:R-:W-:Y:S01]  /*5700*/  IMAD.X R187, R167, 0x1, R236, P4 ;  /* 0x00000001a7bb7824 */ /* 0x000fe200020e06ec */
[----:B---3--:R-:W-:Y:S02]  /*5710*/  LEA R182, P4, R19, R166, 0x2 ;  /* 0x000000a613b67211 */ /* 0x008fe400078810ff */
        /* <DEDUP_REMOVED lines=9> */
[-C--:B-1----:R-:W-:Y:S01]  /*57b0*/  LEA R188, P3, R22, R166.reuse, 0x2 ;  /* 0x000000a616bc7211 */ /* 0x082fe200078610ff */
[----:B------:R1:W-:Y:S01]  /*57c0*/  LDGSTS.E [R137+0x4], desc[UR16][R182.64], P5 ;  /* 0x00004000b6897fae */ /* 0x0003e2000a921850 */
[----:B------:R-:W-:Y:S02]  /*57d0*/  SEL R139, R139, RZ, !P1 ;  /* 0x000000ff8b8b7207 */ /* 0x000fe40004800000 */
[----:B--2---:R-:W-:Y:S01]  /*57e0*/  SEL R135, RZ, 0x4, !P6 ;  /* 0x00000004ff877807 */ /* 0x004fe20007000000 */
        /* <DEDUP_REMOVED lines=10> */
[-C--:B---3--:R-:W-:Y:S01]  /*5890*/  LEA R186, P4, R91, R166.reuse, 0x2 ;  /* 0x000000a65bba7211 */ /* 0x088fe200078810ff */
[----:B------:R3:W-:Y:S01]  /*58a0*/  LDGSTS.E [R137+0xc], desc[UR16][R184.64], P5 ;  /* 0x0000c000b8897fae */ /* 0x0007e2000a921850 */
[----:B------:R-:W-:Y:S02]  /*58b0*/  SEL R135, R135, RZ, !P1 ;  /* 0x000000ff87877207 */ /* 0x000fe40004800000 */
[----:B------:R-:W-:Y:S01]  /*58c0*/  SEL R139, RZ, 0x4, !P6 ;  /* 0x00000004ff8b7807 */ /* 0x000fe20007000000 */
[----:B------:R-:W-:Y:S01]  /*58d0*/  IMAD.X R187, R167, 0x1, R228, P4 ;  /* 0x00000001a7bb7824 */ /* 0x000fe200020e06e4 */
[----:B------:R-:W-:Y:S01]  /*58e0*/  ISETP.NE.U32.AND P5, PT, R135, RZ, PT ;  /* 0x000000ff8700720c */ /* 0x000fe20003fa5070 */
[----:B------:R-:W-:Y:S01]  /*58f0*/  VIADD R135, R104, UR4 ;  /* 0x0000000468877c36 */ /* 0x000fe20008000000 */
[----:B-1----:R-:W-:Y:S02]  /*5900*/  LEA R182, P4, R92, R166, 0x2 ;  /* 0x000000a65cb67211 */ /* 0x002fe400078810ff */
[----:B------:R-:W-:-:S02]  /*5910*/  SEL R139, R139, RZ, !P1 ;  /* 0x000000ff8b8b7207 */ /* 0x000fc40004800000 */
[C---:B------:R-:W-:Y:S01]  /*5920*/  ISETP.GT.AND P6, PT, R170.reuse, 0x13, PT ;  /* 0x00000013aa00780c */ /* 0x040fe20003fc4270 */
[----:B------:R-:W-:Y:S01]  /*5930*/  IMAD.X R183, R167, 0x1, R226, P4 ;  /* 0x00000001a7b77824 */ /* 0x000fe200020e06e2 */
[----:B------:R-:W-:Y:S01]  /*5940*/  ISETP.NE.U32.AND P4, PT, R139, RZ, PT ;  /* 0x000000ff8b00720c */ /* 0x000fe20003f85070 */
[----:B------:R-:W-:Y:S01]  /*5950*/  LDGSTS.E [R135], desc[UR16][R186.64], P3 ;  /* 0x00000000ba877fae */ /* 0x000fe20009921850 */
[----:B------:R-:W-:Y:S02]  /*5960*/  SEL R139, RZ, 0x4, !P6 ;  /* 0x00000004ff8b7807 */ /* 0x000fe40007000000 */
[----:B------:R-:W-:Y:S01]  /*5970*/  ISETP.GT.AND P3, PT, R170, 0x14, PT ;  /* 0x00000014aa00780c */ /* 0x000fe20003f64270 */
[----:B------:R1:W-:Y:S01]  /*5980*/  LDGSTS.E [R135+0x4], desc[UR16][R182.64], P5 ;  /* 0x00004000b6877fae */ /* 0x0003e2000a921850 */
[----:B--2---:R-:W-:Y:S02]  /*5990*/  LEA R188, P6, R93, R166, 0x2 ;  /* 0x000000a65dbc7211 */ /* 0x004fe400078c10ff */
[----:B------:R-:W-:-:S02]  /*59a0*/  SEL R139, R139, RZ, !P1 ;  /* 0x000000ff8b8b7207 */ /* 0x000fc40004800000 */
[----:B---3--:R-:W-:Y:S01]  /*59b0*/  SEL R137, RZ, 0x4, !P3 ;  /* 0x00000004ff897807 */ /* 0x008fe20005800000 */
[----:B------:R-:W-:Y:S01]  /*59c0*/  IMAD.X R189, R167, 0x1, R224, P6 ;  /* 0x00000001a7bd7824 */ /* 0x000fe200030e06e0 */
[----:B------:R-:W-:Y:S02]  /*59d0*/  LEA R184, P5, R94, R166, 0x2 ;  /* 0x000000a65eb87211 */ /* 0x000fe400078a10ff */
[----:B------:R-:W-:Y:S02]  /*59e0*/  ISETP.NE.U32.AND P3, PT, R139, RZ, PT ;  /* 0x000000ff8b00720c */ /* 0x000fe40003f65070 */
[----:B------:R-:W-:Y:S01]  /*59f0*/  SEL R137, R137, RZ, !P1 ;  /* 0x000000ff89897207 */ /* 0x000fe20004800000 */
[----:B------:R-:W-:Y:S01]  /*5a00*/  IMAD.X R185, R167, 0x1, R222, P5 ;  /* 0x00000001a7b97824 */ /* 0x000fe200028e06de */
[----:B------:R-:W-:Y:S01]  /*5a10*/  ISETP.GT.AND P6, PT, R170, 0x15, PT ;  /* 0x00000015aa00780c */ /* 0x000fe20003fc4270 */
[----:B------:R-:W-:Y:S01]  /*5a20*/  LDGSTS.E [R135+0x8], desc[UR16][R188.64], P4 ;  /* 0x00008000bc877fae */ /* 0x000fe2000a121850 */
[----:B------:R-:W-:-:S02]  /*5a30*/  ISETP.NE.U32.AND P5, PT, R137, RZ, PT ;  /* 0x000000ff8900720c */ /* 0x000fc40003fa5070 */
[----:B------:R-:W-:Y:S02]  /*5a40*/  SEL R137, RZ, 0x4, !P6 ;  /* 0x00000004ff897807 */ /* 0x000fe40007000000 */
[----:B------:R-:W-:Y:S02]  /*5a50*/  ISETP.GT.AND P6, PT, R170, 0x16, PT ;  /* 0x00000016aa00780c */ /* 0x000fe40003fc4270 */
[-C--:B-1----:R-:W-:Y:S01]  /*5a60*/  LEA R182, P4, R12, R166.reuse, 0x2 ;  /* 0x000000a60cb67211 */ /* 0x082fe200078810ff */
[----:B------:R1:W-:Y:S01]  /*5a70*/  LDGSTS.E [R135+0xc], desc[UR16][R184.64], P3 ;  /* 0x0000c000b8877fae */ /* 0x0003e20009921850 */
[----:B------:R-:W-:Y:S02]  /*5a80*/  SEL R137, R137, RZ, !P1 ;  /* 0x000000ff89897207 */ /* 0x000fe40004800000 */
[----:B------:R-:W-:Y:S01]  /*5a90*/  SEL R139, RZ, 0x4, !P6 ;  /* 0x00000004ff8b7807 */ /* 0x000fe20007000000 */
[----:B------:R-:W-:Y:S01]  /*5aa0*/  IMAD.X R183, R167, 0x1, R220, P4 ;  /* 0x00000001a7b77824 */ /* 0x000fe200020e06dc */
[----:B------:R-:W-:-:S02]  /*5ab0*/  LEA R186, P4, R95, R166, 0x2 ;  /* 0x000000a65fba7211 */ /* 0x000fc400078810ff */
[----:B------:R-:W-:Y:S01]  /*5ac0*/  ISETP.NE.U32.AND P3, PT, R137, RZ, PT ;  /* 0x000000ff8900720c */ /* 0x000fe20003f65070 */
[----:B------:R-:W-:Y:S01]  /*5ad0*/  VIADD R137, R105, UR4 ;  /* 0x0000000469897c36 */ /* 0x000fe20008000000 */
[----:B------:R-:W-:Y:S01]  /*5ae0*/  SEL R139, R139, RZ, !P1 ;  /* 0x000000ff8b8b7207 */ /* 0x000fe20004800000 */
[----:B------:R-:W-:Y:S01]  /*5af0*/  IMAD.X R187, R167, 0x1, R218, P4 ;  /* 0x00000001a7bb7824 */ /* 0x000fe200020e06da */
[C---:B------:R-:W-:Y:S02]  /*5b00*/  ISETP.GT.AND P6, PT, R170.reuse, 0x17, PT ;  /* 0x00000017aa00780c */ /* 0x040fe40003fc4270 */
[----:B------:R-:W-:Y:S01]  /*5b10*/  ISETP.NE.U32.AND P4, PT, R139, RZ, PT ;  /* 0x000000ff8b00720c */ /* 0x000fe20003f85070 */
[----:B------:R-:W-:Y:S01]  /*5b20*/  LDGSTS.E [R137], desc[UR16][R182.64], P5 ;  /* 0x00000000b6897fae */ /* 0x000fe2000a921850 */
[----:B------:R-:W-:Y:S02]  /*5b30*/  SEL R139, RZ, 0x4, !P6 ;  /* 0x00000004ff8b7807 */ /* 0x000fe40007000000 */
[----:B------:R-:W-:-:S02]  /*5b40*/  ISETP.GT.AND P5, PT, R170, 0x18, PT ;  /* 0x00000018aa00780c */ /* 0x000fc40003fa4270 */
[----:B------:R-:W-:Y:S01]  /*5b50*/  SEL R139, R139, RZ, !P1 ;  /* 0x000000ff8b8b7207 */ /* 0x000fe20004800000 */
[----:B------:R2:W-:Y:S01]  /*5b60*/  LDGSTS.E [R137+0x4], desc[UR16][R186.64], P3 ;  /* 0x00004000ba897fae */ /* 0x0005e20009921850 */
[-C--:B-1----:R-:W-:Y:S02]  /*5b70*/  LEA R184, P6, R96, R166.reuse, 0x2 ;  /* 0x000000a660b87211 */ /* 0x082fe400078c10ff */
[----:B------:R-:W-:Y:S02]  /*5b80*/  ISETP.NE.U32.AND P3, PT, R139, RZ, PT ;  /* 0x000000ff8b00720c */ /* 0x000fe40003f65070 */
[----:B------:R-:W-:Y:S01]  /*5b90*/  SEL R135, RZ, 0x4, !P5 ;  /* 0x00000004ff877807 */ /* 0x000fe20006800000 */
[----:B------:R-:W-:Y:S01]  /*5ba0*/  IMAD.X R185, R167, 0x1, R216, P6 ;  /* 0x00000001a7b97824 */ /* 0x000fe200030e06d8 */
[----:B------:R-:W-:Y:S02]  /*5bb0*/  LEA R188, P6, R97, R166, 0x2 ;  /* 0x000000a661bc7211 */ /* 0x000fe400078c10ff */
[----:B------:R-:W-:-:S02]  /*5bc0*/  SEL R135, R135, RZ, !P1 ;  /* 0x000000ff87877207 */ /* 0x000fc40004800000 */
[----:B------:R-:W-:Y:S01]  /*5bd0*/  ISETP.GT.AND P5, PT, R170, 0x19, PT ;  /* 0x00000019aa00780c */ /* 0x000fe20003fa4270 */
[----:B------:R-:W-:Y:S01]  /*5be0*/  LDGSTS.E [R137+0x8], desc[UR16][R184.64], P4 ;  /* 0x00008000b8897fae */ /* 0x000fe2000a121850 */
[----:B------:R-:W-:Y:S01]  /*5bf0*/  IMAD.X R189, R167, 0x1, R214, P6 ;  /* 0x00000001a7bd7824 */ /* 0x000fe200030e06d6 */
[----:B------:R-:W-:Y:S02]  /*5c00*/  ISETP.NE.U32.AND P4, PT, R135, RZ, PT ;  /* 0x000000ff8700720c */ /* 0x000fe40003f85070 */
[----:B------:R-:W-:Y:S02]  /*5c10*/  SEL R135, RZ, 0x4, !P5 ;  /* 0x00000004ff877807 */ /* 0x000fe40006800000 */
[----:B--2---:R-:W-:Y:S01]  /*5c20*/  LEA R186, P5, R14, R166, 0x2 ;  /* 0x000000a60eba7211 */ /* 0x004fe200078a10ff */
[----:B------:R1:W-:Y:S01]  /*5c30*/  LDGSTS.E [R137+0xc], desc[UR16][R188.64], P3 ;  /* 0x0000c000bc897fae */ /* 0x0003e20009921850 */
[----:B------:R-:W-:Y:S01]  /*5c40*/  SEL R139, R135, RZ, !P1 ;  /* 0x000000ff878b7207 */ /* 0x000fe20004800000 */
[----:B------:R-:W-:Y:S01]  /*5c50*/  VIADD R135, R106, UR4 ;  /* 0x000000046a877c36 */ /* 0x000fe20008000000 */
[----:B------:R-:W-:Y:S01]  /*5c60*/  ISETP.GT.AND P3, PT, R170, 0x1a, PT ;  /* 0x0000001aaa00780c */ /* 0x000fe20003f64270 */
[----:B------:R-:W-:Y:S01]  /*5c70*/  IMAD.X R187, R167, 0x1, R212, P5 ;  /* 0x00000001a7bb7824 */ /* 0x000fe200028e06d4 */
[----:B------:R-:W-:-:S02]  /*5c80*/  ISETP.NE.U32.AND P6, PT, R139, RZ, PT ;  /* 0x000000ff8b00720c */ /* 0x000fc40003fc5070 */
[----:B------:R-:W-:Y:S02]  /*5c90*/  SEL R139, RZ, 0x4, !P3 ;  /* 0x00000004ff8b7807 */ /* 0x000fe40005800000 */
[----:B------:R-:W-:Y:S01]  /*5ca0*/  ISETP.GT.AND P5, PT, R170, 0x1b, PT ;  /* 0x0000001baa00780c */ /* 0x000fe20003fa4270 */
[----:B------:R2:W-:Y:S01]  /*5cb0*/  LDGSTS.E [R135], desc[UR16][R186.64], P4 ;  /* 0x00000000ba877fae */ /* 0x0005e2000a121850 */
[----:B------:R-:W-:Y:S02]  /*5cc0*/  SEL R139, R139, RZ, !P1 ;  /* 0x000000ff8b8b7207 */ /* 0x000fe40004800000 */
[-C--:B------:R-:W-:Y:S02]  /*5cd0*/  LEA R192, P4, R98, R166.reuse, 0x2 ;  /* 0x000000a662c07211 */ /* 0x080fe400078810ff */
[----:B-1----:R-:W-:Y:S02]  /*5ce0*/  SEL R137, RZ, 0x4, !P5 ;  /* 0x00000004ff897807 */ /* 0x002fe40006800000 */
[----:B------:R-:W-:Y:S01]  /*5cf0*/  ISETP.NE.U32.AND P5, PT, R139, RZ, PT ;  /* 0x000000ff8b00720c */ /* 0x000fe20003fa5070 */
[----:B------:R-:W-:Y:S01]  /*5d00*/  IMAD.X R193, R167, 0x1, R210, P4 ;  /* 0x00000001a7c17824 */ /* 0x000fe200020e06d2 */
[----:B------:R-:W-:-:S02]  /*5d10*/  LEA R182, P4, R99, R166, 0x2 ;  /* 0x000000a663b67211 */ /* 0x000fc400078810ff */
[----:B------:R-:W-:Y:S02]  /*5d20*/  ISETP.GT.AND P3, PT, R170, 0x1c, PT ;  /* 0x0000001caa00780c */ /* 0x000fe40003f64270 */
[----:B------:R-:W-:Y:S01]  /*5d30*/  SEL R137, R137, RZ, !P1 ;  /* 0x000000ff89897207 */ /* 0x000fe20004800000 */
[----:B------:R-:W-:Y:S01]  /*5d40*/  IMAD.X R183, R167, 0x1, R208, P4 ;  /* 0x00000001a7b77824 */ /* 0x000fe200020e06d0 */
[----:B------:R-:W-:Y:S01]  /*5d50*/  SEL R139, RZ, 0x4, !P3 ;  /* 0x00000004ff8b7807 */ /* 0x000fe20005800000 */
[----:B------:R1:W-:Y:S01]  /*5d60*/  LDGSTS.E [R135+0x4], desc[UR16][R192.64], P6 ;  /* 0x00004000c0877fae */ /* 0x0003e2000b121850 */
[----:B------:R-:W-:Y:S02]  /*5d70*/  ISETP.NE.U32.AND P3, PT, R137, RZ, PT ;  /* 0x000000ff8900720c */ /* 0x000fe40003f65070 */
[----:B------:R-:W-:Y:S01]  /*5d80*/  LEA R184, P6, R100, R166, 0x2 ;  /* 0x000000a664b87211 */ /* 0x000fe200078c10ff */
[----:B------:R-:W-:Y:S01]  /*5d90*/  LDGSTS.E [R135+0x8], desc[UR16][R182.64], P5 ;  /* 0x00008000b6877fae */ /* 0x000fe2000a921850 */
[----:B------:R-:W-:-:S02]  /*5da0*/  SEL R139, R139, RZ, !P1 ;  /* 0x000000ff8b8b7207 */ /* 0x000fc40004800000 */
[----:B------:R-:W-:Y:S01]  /*5db0*/  ISETP.GT.AND P5, PT, R170, 0x1d, PT ;  /* 0x0000001daa00780c */ /* 0x000fe20003fa4270 */
[----:B------:R-:W-:Y:S01]  /*5dc0*/  IMAD.X R185, R167, 0x1, R206, P6 ;  /* 0x00000001a7b97824 */ /* 0x000fe200030e06ce */
[----:B--2---:R-:W-:Y:S02]  /*5dd0*/  LEA R186, P6, R20, R166, 0x2 ;  /* 0x000000a614ba7211 */ /* 0x004fe400078c10ff */
[----:B------:R-:W-:Y:S02]  /*5de0*/  ISETP.NE.U32.AND P4, PT, R139, RZ, PT ;  /* 0x000000ff8b00720c */ /* 0x000fe40003f85070 */
[----:B------:R-:W-:Y:S01]  /*5df0*/  SEL R137, RZ, 0x4, !P5 ;  /* 0x00000004ff897807 */ /* 0x000fe20006800000 */
[----:B------:R-:W-:Y:S01]  /*5e00*/  IMAD.X R187, R167, 0x1, R204, P6 ;  /* 0x00000001a7bb7824 */ /* 0x000fe200030e06cc */
[----:B------:R-:W-:Y:S01]  /*5e10*/  ISETP.GT.AND P6, PT, R170, 0x1e, PT ;  /* 0x0000001eaa00780c */ /* 0x000fe20003fc4270 */
[----:B------:R2:W-:Y:S01]  /*5e20*/  LDGSTS.E [R135+0xc], desc[UR16][R184.64], P3 ;  /* 0x0000c000b8877fae */ /* 0x0005e20009921850 */
[----:B------:R-:W-:Y:S01]  /*5e30*/  SEL R139, R137, RZ, !P1 ;  /* 0x000000ff898b7207 */ /* 0x000fe20004800000 */
[----:B------:R-:W-:Y:S01]  /*5e40*/  VIADD R137, R108, UR4 ;  /* 0x000000046c897c36 */ /* 0x000fe20008000000 */
[----:B------:R-:W-:Y:S01]  /*5e50*/  ISETP.GT.AND P3, PT, R170, 0x1f, PT ;  /* 0x0000001faa00780c */ /* 0x000fe20003f64270 */
[----:B------:R-:W-:Y:S01]  /*5e60*/  ULEA UR4, UR9, UR8, 0xd ;  /* 0x0000000809047291 */ /* 0x000fe2000f8e683f */
[----:B------:R-:W-:-:S02]  /*5e70*/  ISETP.NE.U32.AND P5, PT, R139, RZ, PT ;  /* 0x000000ff8b00720c */ /* 0x000fc40003fa5070 */
[----:B------:R-:W-:Y:S01]  /*5e80*/  SEL R139, RZ, 0x4, !P6 ;  /* 0x00000004ff8b7807 */ /* 0x000fe20007000000 */
[----:B------:R3:W-:Y:S01]  /*5e90*/  LDGSTS.E [R137], desc[UR16][R186.64], P4 ;  /* 0x00000000ba897fae */ /* 0x0007e2000a121850 */
[----:B-1----:R-:W-:Y:S02]  /*5ea0*/  LEA R192, P6, R101, R166, 0x2 ;  /* 0x000000a665c07211 */ /* 0x002fe400078c10ff */
[----:B------:R-:W-:Y:S02]  /*5eb0*/  SEL R141, RZ, 0x4, !P3 ;  /* 0x00000004ff8d7807 */ /* 0x000fe40005800000 */
[----:B------:R-:W-:Y:S01]  /*5ec0*/  SEL R139, R139, RZ, !P1 ;  /* 0x000000ff8b8b7207 */ /* 0x000fe20004800000 */
[----:B------:R-:W-:Y:S01]  /*5ed0*/  IMAD.X R193, R167, 0x1, R202, P6 ;  /* 0x00000001a7c17824 */ /* 0x000fe200030e06ca */
[----:B------:R-:W-:Y:S01]  /*5ee0*/  ISETP.GE.AND P4, PT, R107, R170, PT ;  /* 0x000000aa6b00720c */ /* 0x000fe20003f86270 */
[----:B------:R-:W-:Y:S01]  /*5ef0*/  VIADD R170, R170, 0xffffffe0 ;  /* 0xffffffe0aaaa7836 */ /* 0x000fe20000000000 */
[----:B------:R-:W-:-:S02]  /*5f00*/  SEL R141, R141, RZ, !P1 ;  /* 0x000000ff8d8d7207 */ /* 0x000fc40004800000 */
[-C--:B--2---:R-:W-:Y:S01]  /*5f10*/  LEA R184, P6, R102, R166.reuse, 0x2 ;  /* 0x000000a666b87211 */ /* 0x084fe200078c10ff */
[----:B------:R1:W-:Y:S01]  /*5f20*/  LDGSTS.E [R137+0x4], desc[UR16][R192.64], P5 ;  /* 0x00004000c0897fae */ /* 0x0003e2000a921850 */
[----:B------:R-:W-:Y:S02]  /*5f30*/  ISETP.NE.U32.AND P3, PT, R139, RZ, PT ;  /* 0x000000ff8b00720c */ /* 0x000fe40003f65070 */
[----:B------:R-:W-:Y:S01]  /*5f40*/  SEL R135, RZ, 0x4, P4 ;  /* 0x00000004ff877807 */ /* 0x000fe20002000000 */
[----:B------:R-:W-:Y:S01]  /*5f50*/  IMAD.X R185, R167, 0x1, R200, P6 ;  /* 0x00000001a7b97824 */ /* 0x000fe200030e06c8 */
[----:B------:R-:W-:Y:S02]  /*5f60*/  ISETP.NE.U32.AND P4, PT, R141, RZ, PT ;  /* 0x000000ff8d00720c */ /* 0x000fe40003f85070 */
[----:B------:R-:W-:Y:S02]  /*5f70*/  LEA R182, P6, R103, R166, 0x2 ;  /* 0x000000a667b67211 */ /* 0x000fe400078c10ff */
[----:B------:R-:W-:-:S02]  /*5f80*/  SEL R135, R135, RZ, !P1 ;  /* 0x000000ff87877207 */ /* 0x000fc40004800000 */
[----:B---3--:R-:W-:Y:S01]  /*5f90*/  IADD3 R186, P5, R109, R162, RZ ;  /* 0x000000a26dba7210 */ /* 0x008fe20007fbe0ff */
[----:B------:R-:W-:Y:S01]  /*5fa0*/  IMAD.X R183, R167, 0x1, R198, P6 ;  /* 0x00000001a7b77824 */ /* 0x000fe200030e06c6 */
[----:B------:R-:W-:Y:S01]  /*5fb0*/  ISETP.NE.U32.AND P1, PT, R135, RZ, PT ;  /* 0x000000ff8700720c */ /* 0x000fe20003f25070 */
[----:B------:R2:W-:Y:S01]  /*5fc0*/  LDGSTS.E [R137+0x8], desc[UR16][R184.64], P3 ;  /* 0x00008000b8897fae */ /* 0x0005e20009921850 */
[C---:B------:R-:W-:Y:S01]  /*5fd0*/  IADD3 R188, P3, R109.reuse, R154, RZ ;  /* 0x0000009a6dbc7210 */ /* 0x040fe20007f7e0ff */
[--C-:B------:R-:W-:Y:S02]  /*5fe0*/  IMAD.X R187, R176, 0x1, R115.reuse, P5 ;  /* 0x00000001b0bb7824 */ /* 0x100fe400028e0673 */
[----:B------:R3:W-:Y:S01]  /*5ff0*/  LDGSTS.E [R137+0xc], desc[UR16][R182.64], P4 ;  /* 0x0000c000b6897fae */ /* 0x0007e2000a121850 */
[C---:B------:R-:W-:Y:S01]  /*6000*/  IADD3 R196, P4, R109.reuse, R146, RZ ;  /* 0x000000926dc47210 */ /* 0x040fe20007f9e0ff */
[--C-:B------:R-:W-:Y:S01]  /*6010*/  IMAD.X R189, R178, 0x1, R115.reuse, P3 ;  /* 0x00000001b2bd7824 */ /* 0x100fe200018e0673 */
[----:B------:R-:W-:Y:S01]  /*6020*/  IADD3 R194, P3, R109, R138, RZ ;  /* 0x0000008a6dc27210 */ /* 0x000fe20007f7e0ff */
[----:B------:R-:W-:Y:S01]  /*6030*/  VIADD R135, R3, UR4 ;  /* 0x0000000403877c36 */ /* 0x000fe20008000000 */
[----:B------:R-:W0:Y:S01]  /*6040*/  LDGDEPBAR ;  /* 0x00000000000079af */ /* 0x000e220000000000 */
[--C-:B------:R-:W-:Y:S01]  /*6050*/  IMAD.X R197, R172, 0x1, R115.reuse, P4 ;  /* 0x00000001acc57824 */ /* 0x100fe200020e0673 */
[C---:B-1----:R-:W-:Y:S01]  /*6060*/  IADD3 R192, P4, R109.reuse, R130, RZ ;  /* 0x000000826dc07210 */ /* 0x042fe20007f9e0ff */
[--C-:B------:R-:W-:Y:S01]  /*6070*/  IMAD.X R195, R164, 0x1, R115.reuse, P3 ;  /* 0x00000001a4c37824 */ /* 0x100fe200018e0673 */
[C---:B--2---:R-:W-:Y:S01]  /*6080*/  IADD3 R184, P3, R109.reuse, R122, RZ ;  /* 0x0000007a6db87210 */ /* 0x044fe20007f7e0ff */
[----:B------:R1:W-:Y:S02]  /*6090*/  LDGSTS.E [R135+0xc000], desc[UR16][R186.64], P1 ;  /* 0x0c000000ba877fae */ /* 0x0003e40008921850 */
[--C-:B------:R-:W-:Y:S01]  /*60a0*/  IMAD.X R193, R156, 0x1, R115.reuse, P4 ;  /* 0x000000019cc17824 */ /* 0x100fe200020e0673 */
[----:B---3--:R-:W-:Y:S01]  /*60b0*/  IADD3 R182, P4, R109, R120, RZ ;  /* 0x000000786db67210 */ /* 0x008fe20007f9e0ff */
[----:B------:R2:W-:Y:S01]  /*60c0*/  LDGSTS.E [R135+0xc400], desc[UR16][R188.64], P1 ;  /* 0x0c400000bc877fae */ /* 0x0005e20008921850 */
[----:B------:R-:W-:-:S02]  /*60d0*/  IMAD.X R185, R148, 0x1, R115, P3 ;  /* 0x0000000194b97824 */ /* 0x000fc400018e0673 */
[----:B------:R-:W-:Y:S01]  /*60e0*/  VIADD R137, R110, UR4 ;  /* 0x000000046e897c36 */ /* 0x000fe20008000000 */
[----:B------:R3:W-:Y:S01]  /*60f0*/  LDGSTS.E [R135+0xc800], desc[UR16][R196.64], P1 ;  /* 0x0c800000c4877fae */ /* 0x0007e20008921850 */
[----:B------:R-:W-:-:S03]  /*6100*/  IMAD.X R183, R140, 0x1, R115, P4 ;  /* 0x000000018cb77824 */ /* 0x000fc600020e0673 */
[----:B------:R4:W-:Y:S01]  /*6110*/  LDGSTS.E [R135+0xcc00], desc[UR16][R194.64], P1 ;  /* 0x0cc00000c2877fae */ /* 0x0009e20008921850 */
[C---:B-1----:R-:W-:Y:S02]  /*6120*/  IADD3 R186, P5, R109.reuse, R131, RZ ;  /* 0x000000836dba7210 */ /* 0x042fe40007fbe0ff */
[C---:B--2---:R-:W-:Y:S01]  /*6130*/  IADD3 R188, P3, R109.reuse, R158, RZ ;  /* 0x0000009e6dbc7210 */ /* 0x044fe20007f7e0ff */
[----:B------:R1:W-:Y:S02]  /*6140*/  LDGSTS.E [R135+0xd000], desc[UR16][R192.64], P1 ;  /* 0x0d000000c0877fae */ /* 0x0003e40008921850 */
[--C-:B------:R-:W-:Y:S01]  /*6150*/  IMAD.X R187, R132, 0x1, R115.reuse, P5 ;  /* 0x0000000184bb7824 */ /* 0x100fe200028e0673 */
[C---:B---3--:R-:W-:Y:S01]  /*6160*/  IADD3 R196, P4, R109.reuse, R150, RZ ;  /* 0x000000966dc47210 */ /* 0x048fe20007f9e0ff */
[----:B------:R-:W-:Y:S01]  /*6170*/  IMAD.X R189, R174, 0x1, R115, P3 ;  /* 0x00000001aebd7824 */ /* 0x000fe200018e0673 */
[----:B------:R2:W-:Y:S01]  /*6180*/  LDGSTS.E [R135+0xd400], desc[UR16][R184.64], P1 ;  /* 0x0d400000b8877fae */ /* 0x0005e20008921850 */
[----:B----4-:R-:W-:-:S02]  /*6190*/  IADD3 R194, P3, R109, R142, RZ ;  /* 0x0000008e6dc27210 */ /* 0x010fc40007f7e0ff */
[--C-:B------:R-:W-:Y:S01]  /*61a0*/  IMAD.X R197, R116, 0x1, R115.reuse, P4 ;  /* 0x0000000174c57824 */ /* 0x100fe200020e0673 */
[----:B------:R3:W-:Y:S01]  /*61b0*/  LDGSTS.E [R135+0xd800], desc[UR16][R182.64], P1 ;  /* 0x0d800000b6877fae */ /* 0x0007e20008921850 */
[C---:B-1----:R-:W-:Y:S01]  /*61c0*/  IADD3 R192, P4, R109.reuse, R134, RZ ;  /* 0x000000866dc07210 */ /* 0x042fe20007f9e0ff */
[--C-:B------:R-:W-:Y:S02]  /*61d0*/  IMAD.X R195, R168, 0x1, R115.reuse, P3 ;  /* 0x00000001a8c37824 */ /* 0x100fe400018e0673 */
[----:B------:R1:W-:Y:S02]  /*61e0*/  LDGSTS.E [R135+0xdc00], desc[UR16][R186.64], P1 ;  /* 0x0dc00000ba877fae */ /* 0x0003e40008921850 */
[----:B------:R-:W-:Y:S01]  /*61f0*/  IMAD.X R193, R160, 0x1, R115, P4 ;  /* 0x00000001a0c17824 */ /* 0x000fe200020e0673 */
[C---:B--2---:R-:W-:Y:S01]  /*6200*/  IADD3 R184, P4, R109.reuse, R124, RZ ;  /* 0x0000007c6db87210 */ /* 0x044fe20007f9e0ff */
[----:B------:R2:W-:Y:S01]  /*6210*/  LDGSTS.E [R137+0xc200], desc[UR16][R188.64], P1 ;  /* 0x0c200000bc897fae */ /* 0x0005e20008921850 */
[----:B---3--:R-:W-:-:S03]  /*6220*/  IADD3 R182, P3, R109, R126, RZ ;  /* 0x0000007e6db67210 */ /* 0x008fc60007f7e0ff */
[--C-:B------:R-:W-:Y:S01]  /*6230*/  IMAD.X R185, R144, 0x1, R115.reuse, P4 ;  /* 0x0000000190b97824 */ /* 0x100fe200020e0673 */
[----:B------:R3:W-:Y:S01]  /*6240*/  LDGSTS.E [R137+0xc600], desc[UR16][R196.64], P1 ;  /* 0x0c600000c4897fae */ /* 0x0007e20008921850 */
[--C-:B------:R-:W-:Y:S01]  /*6250*/  IMAD.X R183, R152, 0x1, R115.reuse, P3 ;  /* 0x0000000198b77824 */ /* 0x100fe200018e0673 */
[C---:B-1----:R-:W-:Y:S02]  /*6260*/  IADD3 R186, P3, R109.reuse, R118, RZ ;  /* 0x000000766dba7210 */ /* 0x042fe40007f7e0ff */
[----:B------:R3:W-:Y:S01]  /*6270*/  LDGSTS.E [R137+0xca00], desc[UR16][R194.64], P1 ;  /* 0x0ca00000c2897fae */ /* 0x0007e20008921850 */
[----:B------:R-:W-:Y:S02]  /*6280*/  IADD3 R118, P4, R118, R121, RZ ;  /* 0x0000007976767210 */ /* 0x000fe40007f9e0ff */
[----:B--2---:R-:W-:Y:S01]  /*6290*/  IADD3 R188, P5, R109, R133, RZ ;  /* 0x000000856dbc7210 */ /* 0x004fe20007fbe0ff */
[C---:B------:R-:W-:Y:S01]  /*62a0*/  IMAD.X R187, R136.reuse, 0x1, R115, P3 ;  /* 0x0000000188bb7824 */ /* 0x040fe200018e0673 */
[-C--:B------:R-:W-:Y:S01]  /*62b0*/  IADD3 R133, P6, R133, R121.reuse, RZ ;  /* 0x0000007985857210 */ /* 0x080fe20007fde0ff */
[----:B------:R-:W-:Y:S01]  /*62c0*/  IMAD.X R136, R136, 0x1, R119, P4 ;  /* 0x0000000188887824 */ /* 0x000fe200020e0677 */
[-C--:B------:R-:W-:Y:S01]  /*62d0*/  IADD3 R130, P4, R130, R121.reuse, RZ ;  /* 0x0000007982827210 */ /* 0x080fe20007f9e0ff */
[C---:B------:R-:W-:Y:S01]  /*62e0*/  IMAD.X R189, R128.reuse, 0x1, R115, P5 ;  /* 0x0000000180bd7824 */ /* 0x040fe200028e0673 */
[-C--:B------:R-:W-:Y:S01]  /*62f0*/  IADD3 R131, P5, R131, R121.reuse, RZ ;  /* 0x0000007983837210 */ /* 0x080fe20007fbe0ff */
[----:B------:R3:W-:Y:S01]  /*6300*/  LDGSTS.E [R137+0xce00], desc[UR16][R192.64], P1 ;  /* 0x0ce00000c0897fae */ /* 0x0007e20008921850 */
[--C-:B------:R-:W-:Y:S01]  /*6310*/  IMAD.X R128, R128, 0x1, R119.reuse, P6 ;  /* 0x0000000180807824 */ /* 0x100fe200030e0677 */
[-C--:B------:R-:W-:Y:S01]  /*6320*/  IADD3 R120, P3, R120, R121.reuse, RZ ;  /* 0x0000007978787210 */ /* 0x080fe20007f7e0ff */
[--C-:B------:R-:W-:Y:S01]  /*6330*/  IMAD.X R156, R156, 0x1, R119.reuse, P4 ;  /* 0x000000019c9c7824 */ /* 0x100fe200020e0677 */
[----:B------:R3:W-:Y:S01]  /*6340*/  LDGSTS.E [R137+0xd200], desc[UR16][R182.64], P1 ;  /* 0x0d200000b6897fae */ /* 0x0007e20008921850 */
[-C--:B------:R-:W-:Y:S01]  /*6350*/  IADD3 R150, P4, R150, R121.reuse, RZ ;  /* 0x0000007996967210 */ /* 0x080fe20007f9e0ff */
[--C-:B------:R-:W-:Y:S01]  /*6360*/  IMAD.X R132, R132, 0x1, R119.reuse, P5 ;  /* 0x0000000184847824 */ /* 0x100fe200028e0677 */
[-C--:B------:R-:W-:Y:S01]  /*6370*/  IADD3 R122, P6, R122, R121.reuse, RZ ;  /* 0x000000797a7a7210 */ /* 0x080fe20007fde0ff */
[----:B------:R3:W-:Y:S01]  /*6380*/  LDGSTS.E [R137+0xd600], desc[UR16][R184.64], P1 ;  /* 0x0d600000b8897fae */ /* 0x0007e20008921850 */
[-C--:B------:R-:W-:Y:S01]  /*6390*/  IADD3 R126, P5, R126, R121.reuse, RZ ;  /* 0x000000797e7e7210 */ /* 0x080fe20007fbe0ff */
[--C-:B------:R-:W-:Y:S01]  /*63a0*/  IMAD.X R116, R116, 0x1, R119.reuse, P4 ;  /* 0x0000000174747824 */ /* 0x100fe200020e0677 */
[----:B------:R-:W-:Y:S01]  /*63b0*/  ISETP.NE.U32.AND P4, PT, R125, R180, PT ;  /* 0x000000b47d00720c */ /* 0x000fe20003f85070 */
        /* <DEDUP_REMOVED lines=17> */
[----:B------:R-:W-:Y:S01]  /*64d0*/  IADD3 R158, P1, R158, R121, RZ ;  /* 0x000000799e9e7210 */ /* 0x000fe20007f3e0ff */
[----:B------:R-:W0:Y:S01]  /*64e0*/  LDGDEPBAR ;  /* 0x00000000000079af */ /* 0x000e220000000000 */
[----:B------:R-:W-:Y:S01]  /*64f0*/  LEA R166, P5, R111, R166, 0x2 ;  /* 0x000000a66fa67211 */ /* 0x000fe200078a10ff */
[----:B------:R-:W-:-:S02]  /*6500*/  IMAD.X R178, R178, 0x1, R119, P3 ;  /* 0x00000001b2b27824 */ /* 0x000fc400018e0677 */
[--C-:B------:R-:W-:Y:S02]  /*6510*/  IMAD.X R174, R174, 0x1, R119.reuse, P1 ;  /* 0x00000001aeae7824 */ /* 0x100fe400008e0677 */
[----:B------:R-:W-:Y:S02]  /*6520*/  IMAD.X R176, R176, 0x1, R119, P6 ;  /* 0x00000001b0b07824 */ /* 0x000fe400030e0677 */
[----:B------:R-:W-:Y:S01]  /*6530*/  IMAD.X R167, R167, 0x1, R190, P5 ;  /* 0x00000001a7a77824 */ /* 0x000fe200028e06be */
[----:B---3--:R-:W-:Y:S06]  /*6540*/  @P4 BRA `(.L_x_1) ;  /* 0xffffffe800204947 */ /* 0x008fec000383ffff */
.L_x_0:
[----:B------:R-:W-:Y:S02]  /*6550*/  WARPGROUP.DEPBAR.LE gsb0, 0x0 ;  /* 0x00008000000079c5 */ /* 0x000fe40000010000 */
[----:B------:R-:W-:-:S04]  /*6560*/  DEPBAR.LE SB0, 0x0 ;  /* 0x000080000000791a */ /* 0x000fc80000000000 */
[----:B------:R-:W-:Y:S01]  /*6570*/  LOP3.LUT R112, R112, 0xf0, RZ, 0xc0, !PT ;  /* 0x000000f070707812 */ /* 0x000fe200078ec0ff */
[C---:B------:R-:W-:Y:S01]  /*6580*/  VIADD R10, R4.reuse, 0x2 ;  /* 0x00000002040a7836 */ /* 0x040fe20000000000 */
[----:B------:R-:W-:Y:S01]  /*6590*/  LOP3.LUT R113, R113, 0x400, RZ, 0xc0, !PT ;  /* 0x0000040071717812 */ /* 0x000fe200078ec0ff */
[----:B------:R-:W-:Y:S01]  /*65a0*/  VIADD R8, R4, 0x3 ;  /* 0x0000000304087836 */ /* 0x000fe20000000000 */
[----:B------:R-:W-:Y:S01]  /*65b0*/  LEA R0, R0, UR8, 0x4 ;  /* 0x0000000800007c11 */ /* 0x000fe2000f8e20ff */
[----:B------:R-:W-:Y:S01]  /*65c0*/  BAR.SYNC.DEFER_BLOCKING 0x0 ;  /* 0x0000000000007b1d */ /* 0x000fe20000010000 */
[----:B------:R-:W-:Y:S01]  /*65d0*/  IADD3 R113, R113, UR8, R112 ;  /* 0x0000000871717c10 */ /* 0x000fe2000fffe070 */
[----:B------:R-:W-:Y:S01]  /*65e0*/  IMAD.MOV.U32 R9, RZ, RZ, R58 ;  /* 0x000000ffff097224 */ /* 0x000fe200078e003a */
[-C--:B------:R-:W-:Y:S01]  /*65f0*/  ISETP.LT.AND P6, PT, R10, R123.reuse, !P0 ;  /* 0x0000007b0a00720c */ /* 0x080fe200047c1270 */
[----:B------:R-:W-:Y:S01]  /*6600*/  IMAD.MOV.U32 R10, RZ, RZ, R24 ;  /* 0x000000ffff0a7224 */ /* 0x000fe200078e0018 */
[----:B------:R-:W-:Y:S01]  /*6610*/  ISETP.LT.AND P3, PT, R8, R123, !P0 ;  /* 0x0000007b0800720c */ /* 0x000fe20004761270 */
[----:B------:R-:W-:Y:S01]  /*6620*/  IMAD R113, R2, 0x8, R113 ;  /* 0x0000000802717824 */ /* 0x000fe200078e0271 */
[----:B------:R-:W-:Y:S01]  /*6630*/  ULDC UR4, c[0x0][0x244] ;  /* 0x0000910000047ab9 */ /* 0x000fe20000000800 */
[----:B------:R-:W-:Y:S01]  /*6640*/  IMAD.MOV.U32 R8, RZ, RZ, R56 ;  /* 0x000000ffff087224 */ /* 0x000fe200078e0038 */
[----:B------:R-:W-:Y:S01]  /*6650*/  ULDC.64 UR6, c[0x0][0x220] ;  /* 0x0000880000067ab9 */ /* 0x000fe20000000a00 */
[----:B------:R-:W-:Y:S01]  /*6660*/  IMAD.MOV.U32 R11, RZ, RZ, R26 ;  /* 0x000000ffff0b7224 */ /* 0x000fe200078e001a */
[----:B------:R-:W-:Y:S01]  /*6670*/  ULDC UR5, c[0x0][0x248] ;  /* 0x0000920000057ab9 */ /* 0x000fe20000000800 */
[----:B------:R-:W-:-:S02]  /*6680*/  IMAD.MOV.U32 R12, RZ, RZ, R57 ;  /* 0x000000ffff0c7224 */ /* 0x000fc400078e0039 */
[----:B------:R-:W-:Y:S02]  /*6690*/  IMAD.MOV.U32 R13, RZ, RZ, R59 ;  /* 0x000000ffff0d7224 */ /* 0x000fe400078e003b */
[----:B------:R-:W-:Y:S02]  /*66a0*/  IMAD.MOV.U32 R14, RZ, RZ, R25 ;  /* 0x000000ffff0e7224 */ /* 0x000fe400078e0019 */
[----:B------:R-:W-:Y:S02]  /*66b0*/  IMAD.MOV.U32 R15, RZ, RZ, R27 ;  /* 0x000000ffff0f7224 */ /* 0x000fe400078e001b */
[----:B------:R-:W-:Y:S02]  /*66c0*/  IMAD.MOV.U32 R16, RZ, RZ, R60 ;  /* 0x000000ffff107224 */ /* 0x000fe400078e003c */
[----:B------:R-:W-:Y:S01]  /*66d0*/  IMAD.MOV.U32 R17, RZ, RZ, R62 ;  /* 0x000000ffff117224 */ /* 0x000fe200078e003e */
[----:B------:R1:W-:Y:S01]  /*66e0*/  STSM.16.M88.4 [R113], R8 ;  /* 0x0000000871007844 */ /* 0x0003e20000000200 */
[----:B------:R-:W-:-:S02]  /*66f0*/  IMAD.MOV.U32 R18, RZ, RZ, R28 ;  /* 0x000000ffff127224 */ /* 0x000fc400078e001c */
[----:B------:R-:W-:Y:S01]  /*6700*/  IMAD.MOV.U32 R19, RZ, RZ, R30 ;  /* 0x000000ffff137224 */ /* 0x000fe200078e001e */
[----:B------:R-:W-:Y:S01]  /*6710*/  BAR.SYNC.DEFER_BLOCKING 0x0 ;  /* 0x0000000000007b1d */ /* 0x000fe20000010000 */
[----:B------:R-:W-:Y:S02]  /*6720*/  IMAD.MOV.U32 R20, RZ, RZ, R61 ;  /* 0x000000ffff147224 */ /* 0x000fe400078e003d */
[----:B------:R-:W-:Y:S02]  /*6730*/  IMAD.MOV.U32 R21, RZ, RZ, R63 ;  /* 0x000000ffff157224 */ /* 0x000fe400078e003f */
[----:B------:R-:W-:Y:S02]  /*6740*/  IMAD.MOV.U32 R22, RZ, RZ, R29 ;  /* 0x000000ffff167224 */ /* 0x000fe400078e001d */
[----:B------:R-:W-:Y:S02]  /*6750*/  IMAD.MOV.U32 R23, RZ, RZ, R31 ;  /* 0x000000ffff177224 */ /* 0x000fe400078e001f */
[----:B------:R-:W-:-:S02]  /*6760*/  IMAD.MOV.U32 R26, RZ, RZ, R41 ;  /* 0x000000ffff1a7224 */ /* 0x000fc400078e0029 */
[----:B------:R-:W-:Y:S02]  /*6770*/  IMAD.MOV.U32 R27, RZ, RZ, R43 ;  /* 0x000000ffff1b7224 */ /* 0x000fe400078e002b */
[----:B-1----:R-:W-:Y:S02]  /*6780*/  IMAD.MOV.U32 R8, RZ, RZ, R64 ;  /* 0x000000ffff087224 */ /* 0x002fe400078e0040 */
[----:B------:R-:W-:Y:S02]  /*6790*/  IMAD.MOV.U32 R9, RZ, RZ, R66 ;  /* 0x000000ffff097224 */ /* 0x000fe400078e0042 */
[----:B------:R-:W-:Y:S02]  /*67a0*/  IMAD.MOV.U32 R10, RZ, RZ, R32 ;  /* 0x000000ffff0a7224 */ /* 0x000fe400078e0020 */
[----:B------:R-:W-:Y:S02]  /*67b0*/  IMAD.MOV.U32 R11, RZ, RZ, R34 ;  /* 0x000000ffff0b7224 */ /* 0x000fe400078e0022 */
[----:B------:R-:W-:-:S02]  /*67c0*/  IMAD.MOV.U32 R24, RZ, RZ, R73 ;  /* 0x000000ffff187224 */ /* 0x000fc400078e0049 */
[----:B------:R-:W-:Y:S01]  /*67d0*/  IMAD.MOV.U32 R25, RZ, RZ, R75 ;  /* 0x000000ffff197224 */ /* 0x000fe200078e004b */
[----:B------:R-:W1:Y:S01]  /*67e0*/  LDS.128 R96, [R0] ;  /* 0x0000000000607984 */ /* 0x000e620000000c00 */
[----:B------:R-:W-:Y:S02]  /*67f0*/  IMAD.MOV.U32 R28, RZ, RZ, R77 ;  /* 0x000000ffff1c7224 */ /* 0x000fe400078e004d */
[----:B------:R-:W-:Y:S01]  /*6800*/  IMAD.MOV.U32 R29, RZ, RZ, R79 ;  /* 0x000000ffff1d7224 */ /* 0x000fe200078e004f */
[----:B------:R-:W-:Y:S01]  /*6810*/  BAR.SYNC.DEFER_BLOCKING 0x0 ;  /* 0x0000000000007b1d */ /* 0x000fe20000010000 */
[----:B------:R-:W-:Y:S02]  /*6820*/  IMAD.MOV.U32 R30, RZ, RZ, R45 ;  /* 0x000000ffff1e7224 */ /* 0x000fe400078e002d */
[----:B------:R-:W-:Y:S02]  /*6830*/  IMAD.MOV.U32 R31, RZ, RZ, R47 ;  /* 0x000000ffff1f7224 */ /* 0x000fe400078e002f */
[----:B------:R-:W-:-:S02]  /*6840*/  IMAD.MOV.U32 R32, RZ, RZ, R80 ;  /* 0x000000ffff207224 */ /* 0x000fc400078e0050 */
[----:B------:R-:W-:Y:S02]  /*6850*/  IMAD.MOV.U32 R34, RZ, RZ, R48 ;  /* 0x000000ffff227224 */ /* 0x000fe400078e0030 */
[----:B------:R-:W-:Y:S02]  /*6860*/  IMAD.MOV.U32 R45, RZ, RZ, R83 ;  /* 0x000000ffff2d7224 */ /* 0x000fe400078e0053 */
[----:B------:R-:W-:Y:S02]  /*6870*/  IMAD.MOV.U32 R47, RZ, RZ, R51 ;  /* 0x000000ffff2f7224 */ /* 0x000fe400078e0033 */
[----:B------:R-:W-:Y:S02]  /*6880*/  IMAD.MOV.U32 R48, RZ, RZ, R84 ;  /* 0x000000ffff307224 */ /* 0x000fe400078e0054 */
[----:B------:R-:W-:Y:S02]  /*6890*/  IMAD.MOV.U32 R51, RZ, RZ, R54 ;  /* 0x000000ffff337224 */ /* 0x000fe400078e0036 */
[----:B------:R-:W-:-:S02]  /*68a0*/  IMAD R2, R5, UR4, RZ ;  /* 0x0000000405027c24 */ /* 0x000fc4000f8e02ff */
[C---:B------:R-:W-:Y:S02]  /*68b0*/  VIADD R6, R4.reuse, 0x4 ;  /* 0x0000000404067836 */ /* 0x040fe40000000000 */
[----:B------:R-:W-:Y:S01]  /*68c0*/  IMAD R5, R4, UR5, RZ ;  /* 0x0000000504057c24 */ /* 0x000fe2000f8e02ff */
[C---:B------:R-:W-:Y:S01]  /*68d0*/  LEA R3, P1, R2.reuse, UR6, 0x2 ;  /* 0x0000000602037c11 */ /* 0x040fe2000f8210ff */
[----:B------:R2:W-:Y:S01]  /*68e0*/  STSM.16.M88.4 [R113], R12 ;  /* 0x0000000c71007844 */ /* 0x0005e20000000200 */
[----:B------:R-:W-:Y:S02]  /*68f0*/  BAR.SYNC.DEFER_BLOCKING 0x0 ;  /* 0x0000000000007b1d */ /* 0x000fe40000010000 */
[----:B------:R-:W-:Y:S02]  /*6900*/  LEA.HI.X.SX32 R2, R2, UR7, 0x2, P1 ;  /* 0x0000000702027c11 */ /* 0x000fe400088f16ff */
[-C--:B------:R-:W-:Y:S02]  /*6910*/  ISETP.LT.AND P1, PT, R4, R123.reuse, !P0 ;  /* 0x0000007b0400720c */ /* 0x080fe40004721270 */
[----:B------:R-:W-:-:S02]  /*6920*/  ISETP.LT.AND P5, PT, R6, R123, !P0 ;  /* 0x0000007b0600720c */ /* 0x000fc400047a1270 */
[----:B------:R-:W-:-:S04]  /*6930*/  LEA R6, P4, R5, R3, 0x2 ;  /* 0x0000000305067211 */ /* 0x000fc800078810ff */
[----:B------:R-:W-:Y:S01]  /*6940*/  LEA.HI.X.SX32 R7, R5, R2, 0x2, P4 ;  /* 0x0000000205077211 */ /* 0x000fe200020f16ff */
[----:B--2---:R-:W-:Y:S02]  /*6950*/  IMAD.MOV.U32 R12, RZ, RZ, R65 ;  /* 0x000000ffff0c7224 */ /* 0x004fe400078e0041 */
[----:B------:R-:W-:Y:S02]  /*6960*/  IMAD.MOV.U32 R13, RZ, RZ, R67 ;  /* 0x000000ffff0d7224 */ /* 0x000fe400078e0043 */
[----:B------:R-:W-:Y:S02]  /*6970*/  IMAD.MOV.U32 R14, RZ, RZ, R33 ;  /* 0x000000ffff0e7224 */ /* 0x000fe400078e0021 */
[----:B------:R-:W-:Y:S02]  /*6980*/  IMAD.MOV.U32 R15, RZ, RZ, R35 ;  /* 0x000000ffff0f7224 */ /* 0x000fe400078e0023 */
[----:B------:R-:W-:Y:S02]  /*6990*/  IMAD.MOV.U32 R33, RZ, RZ, R82 ;  /* 0x000000ffff217224 */ /* 0x000fe400078e0052 */
[----:B------:R-:W-:Y:S01]  /*69a0*/  IMAD.MOV.U32 R35, RZ, RZ, R50 ;  /* 0x000000ffff237224 */ /* 0x000fe200078e0032 */
[----:B------:R-:W2:Y:S01]  /*69b0*/  LDS.128 R92, [R0] ;  /* 0x00000000005c7984 */ /* 0x000ea20000000c00 */
[----:B------:R-:W-:Y:S01]  /*69c0*/  IMAD.MOV.U32 R50, RZ, RZ, R52 ;  /* 0x000000ffff327224 */ /* 0x000fe200078e0034 */
[----:B------:R-:W-:Y:S06]  /*69d0*/  BAR.SYNC.DEFER_BLOCKING 0x0 ;  /* 0x0000000000007b1d */ /* 0x000fec0000010000 */
[----:B------:R3:W-:Y:S02]  /*69e0*/  STSM.16.M88.4 [R113], R16 ;  /* 0x0000001071007844 */ /* 0x0007e40000000200 */
[----:B------:R-:W-:Y:S01]  /*69f0*/  BAR.SYNC.DEFER_BLOCKING 0x0 ;  /* 0x0000000000007b1d */ /* 0x000fe20000010000 */
[----:B---3--:R-:W-:-:S02]  /*6a00*/  IMAD.MOV.U32 R16, RZ, RZ, R68 ;  /* 0x000000ffff107224 */ /* 0x008fc400078e0044 */
[----:B------:R-:W-:Y:S02]  /*6a10*/  IMAD.MOV.U32 R17, RZ, RZ, R70 ;  /* 0x000000ffff117224 */ /* 0x000fe400078e0046 */
[----:B------:R-:W-:Y:S02]  /*6a20*/  IMAD.MOV.U32 R18, RZ, RZ, R36 ;  /* 0x000000ffff127224 */ /* 0x000fe400078e0024 */
[----:B------:R-:W-:Y:S02]  /*6a30*/  IMAD.MOV.U32 R19, RZ, RZ, R38 ;  /* 0x000000ffff137224 */ /* 0x000fe400078e0026 */
[----:B------:R-:W-:Y:S02]  /*6a40*/  IMAD.MOV.U32 R68, RZ, RZ, R85 ;  /* 0x000000ffff447224 */ /* 0x000fe400078e0055 */
[----:B------:R-:W-:Y:S01]  /*6a50*/  IMAD.MOV.U32 R70, RZ, RZ, R53 ;  /* 0x000000ffff467224 */ /* 0x000fe200078e0035 */
[----:B------:R-:W3:Y:S01]  /*6a60*/  LDS.128 R88, [R0] ;  /* 0x0000000000587984 */ /* 0x000ee20000000c00 */
[----:B------:R-:W-:Y:S06]  /*6a70*/  BAR.SYNC.DEFER_BLOCKING 0x0 ;  /* 0x0000000000007b1d */ /* 0x000fec0000010000 */
[----:B------:R4:W-:Y:S02]  /*6a80*/  STSM.16.M88.4 [R113], R20 ;  /* 0x0000001471007844 */ /* 0x0009e40000000200 */
[----:B------:R-:W-:Y:S01]  /*6a90*/  BAR.SYNC.DEFER_BLOCKING 0x0 ;  /* 0x0000000000007b1d */ /* 0x000fe20000010000 */
[----:B----4-:R-:W-:-:S02]  /*6aa0*/  IMAD.MOV.U32 R22, RZ, RZ, R37 ;  /* 0x000000ffff167224 */ /* 0x010fc400078e0025 */
[----:B------:R-:W-:Y:S02]  /*6ab0*/  IMAD.MOV.U32 R23, RZ, RZ, R39 ;  /* 0x000000ffff177224 */ /* 0x000fe400078e0027 */
[----:B------:R-:W-:Y:S02]  /*6ac0*/  IMAD.MOV.U32 R20, RZ, RZ, R69 ;  /* 0x000000ffff147224 */ /* 0x000fe400078e0045 */
[----:B------:R-:W-:Y:S02]  /*6ad0*/  IMAD.MOV.U32 R21, RZ, RZ, R71 ;  /* 0x000000ffff157224 */ /* 0x000fe400078e0047 */
[----:B------:R-:W-:Y:S02]  /*6ae0*/  IMAD.MOV.U32 R69, RZ, RZ, R87 ;  /* 0x000000ffff457224 */ /* 0x000fe400078e0057 */
[----:B------:R-:W-:Y:S01]  /*6af0*/  IMAD.MOV.U32 R71, RZ, RZ, R55 ;  /* 0x000000ffff477224 */ /* 0x000fe200078e0037 */
[----:B------:R-:W4:Y:S01]  /*6b00*/  LDS.128 R64, [R0] ;  /* 0x0000000000407984 */ /* 0x000f220000000c00 */
[----:B------:R-:W-:Y:S06]  /*6b10*/  BAR.SYNC.DEFER_BLOCKING 0x0 ;  /* 0x0000000000007b1d */ /* 0x000fec0000010000 */
[----:B------:R-:W-:Y:S02]  /*6b20*/  STSM.16.M88.4 [R113], R8 ;  /* 0x0000000871007844 */ /* 0x000fe40000000200 */
[----:B------:R-:W-:Y:S06]  /*6b30*/  BAR.SYNC.DEFER_BLOCKING 0x0 ;  /* 0x0000000000007b1d */ /* 0x000fec0000010000 */
[----:B------:R-:W5:Y:S02]  /*6b40*/  LDS.128 R60, [R0] ;  /* 0x00000000003c7984 */ /* 0x000f640000000c00 */
[----:B------:R-:W-:Y:S06]  /*6b50*/  BAR.SYNC.DEFER_BLOCKING 0x0 ;  /* 0x0000000000007b1d */ /* 0x000fec0000010000 */
[----:B------:R1:W-:Y:S02]  /*6b60*/  STSM.16.M88.4 [R113], R12 ;  /* 0x0000000c71007844 */ /* 0x0003e40000000200 */
[----:B------:R-:W-:Y:S01]  /*6b70*/  BAR.SYNC.DEFER_BLOCKING 0x0 ;  /* 0x0000000000007b1d */ /* 0x000fe20000010000 */
[----:B-1----:R-:W-:-:S02]  /*6b80*/  IMAD.MOV.U32 R14, RZ, RZ, R40 ;  /* 0x000000ffff0e7224 */ /* 0x002fc400078e0028 */
[----:B------:R-:W-:Y:S02]  /*6b90*/  IMAD.MOV.U32 R15, RZ, RZ, R42 ;  /* 0x000000ffff0f7224 */ /* 0x000fe400078e002a */
[----:B------:R-:W-:Y:S02]  /*6ba0*/  IMAD.MOV.U32 R12, RZ, RZ, R72 ;  /* 0x000000ffff0c7224 */ /* 0x000fe400078e0048 */
[----:B------:R-:W-:Y:S01]  /*6bb0*/  IMAD.MOV.U32 R13, RZ, RZ, R74 ;  /* 0x000000ffff0d7224 */ /* 0x000fe200078e004a */
[----:B------:R-:W1:Y:S01]  /*6bc0*/  LDS.128 R56, [R0] ;  /* 0x0000000000387984 */ /* 0x000e620000000c00 */
[----:B------:R-:W-:Y:S06]  /*6bd0*/  BAR.SYNC.DEFER_BLOCKING 0x0 ;  /* 0x0000000000007b1d */ /* 0x000fec0000010000 */
[----:B------:R-:W-:Y:S02]  /*6be0*/  STSM.16.M88.4 [R113], R16 ;  /* 0x0000001071007844 */ /* 0x000fe40000000200 */
[----:B------:R-:W-:Y:S06]  /*6bf0*/  BAR.SYNC.DEFER_BLOCKING 0x0 ;  /* 0x0000000000007b1d */ /* 0x000fec0000010000 */
[----:B------:R-:W1:Y:S02]  /*6c00*/  LDS.128 R36, [R0] ;  /* 0x0000000000247984 */ /* 0x000e640000000c00 */
[----:B------:R-:W-:Y:S06]  /*6c10*/  BAR.SYNC.DEFER_BLOCKING 0x0 ;  /* 0x0000000000007b1d */ /* 0x000fec0000010000 */
[----:B------:R2:W-:Y:S02]  /*6c20*/  STSM.16.M88.4 [R113], R20 ;  /* 0x0000001471007844 */ /* 0x0005e40000000200 */
[----:B------:R-:W-:Y:S01]  /*6c30*/  BAR.SYNC.DEFER_BLOCKING 0x0 ;  /* 0x0000000000007b1d */ /* 0x000fe20000010000 */
[----:B--2---:R-:W-:-:S02]  /*6c40*/  IMAD.MOV.U32 R20, RZ, RZ, R76 ;  /* 0x000000ffff147224 */ /* 0x004fc400078e004c */
        /* <DEDUP_REMOVED lines=8> */
[----:B------:R-:W-:Y:S02]  /*6cd0*/  STSM.16.M88.4 [R113], R12 ;  /* 0x0000000c71007844 */ /* 0x000fe40000000200 */
[----:B------:R-:W-:Y:S06]  /*6ce0*/  BAR.SYNC.DEFER_BLOCKING 0x0 ;  /* 0x0000000000007b1d */ /* 0x000fec0000010000 */
[----:B------:R-:W2:Y:S02]  /*6cf0*/  LDS.128 R8, [R0] ;  /* 0x0000000000087984 */ /* 0x000ea40000000c00 */
        /* <DEDUP_REMOVED lines=17> */
[----:B------:R3:W-:Y:S02]  /*6e10*/  STSM.16.M88.4 [R113], R44 ;  /* 0x0000002c71007844 */ /* 0x0007e40000000200 */
[----:B------:R-:W-:Y:S01]  /*6e20*/  BAR.SYNC.DEFER_BLOCKING 0x0 ;  /* 0x0000000000007b1d */ /* 0x000fe20000010000 */
[----:B---3--:R-:W-:-:S02]  /*6e30*/  VIADD R45, R5, UR5 ;  /* 0x00000005052d7c36 */ /* 0x008fc40008000000 */
[----:B------:R-:W-:Y:S02]  /*6e40*/  VIADD R46, R4, 0x5 ;  /* 0x00000005042e7836 */ /* 0x000fe40000000000 */
[C---:B------:R-:W-:Y:S01]  /*6e50*/  VIADD R5, R45.reuse, UR5 ;  /* 0x000000052d057c36 */ /* 0x040fe20008000000 */
[----:B------:R-:W-:-:S04]  /*6e60*/  LEA R44, P4, R45, R3, 0x2 ;  /* 0x000000032d2c7211 */ /* 0x000fc800078810ff */
[----:B------:R-:W-:Y:S01]  /*6e70*/  LEA.HI.X.SX32 R45, R45, R2, 0x2, P4 ;  /* 0x000000022d2d7211 */ /* 0x000fe200020f16ff */
[----:B------:R-:W3:Y:S01]  /*6e80*/  LDS.128 R28, [R0] ;  /* 0x00000000001c7984 */ /* 0x000ee20000000c00 */
[----:B------:R-:W-:Y:S06]  /*6e90*/  BAR.SYNC.DEFER_BLOCKING 0x0 ;  /* 0x0000000000007b1d */ /* 0x000fec0000010000 */
[----:B------:R4:W-:Y:S02]  /*6ea0*/  STSM.16.M88.4 [R113], R48 ;  /* 0x0000003071007844 */ /* 0x0009e40000000200 */
[----:B------:R-:W-:Y:S01]  /*6eb0*/  BAR.SYNC.DEFER_BLOCKING 0x0 ;  /* 0x0000000000007b1d */ /* 0x000fe20000010000 */
[----:B----4-:R-:W-:-:S02]  /*6ec0*/  VIADD R48, R4, 0x6 ;  /* 0x0000000604307836 */ /* 0x010fc40000000000 */
[----:B------:R-:W-:Y:S02]  /*6ed0*/  VIADD R49, R5, UR5 ;  /* 0x0000000505317c36 */ /* 0x000fe40008000000 */
[----:B------:R-:W-:Y:S01]  /*6ee0*/  VIADD R50, R4, 0x8 ;  /* 0x0000000804327836 */ /* 0x000fe20000000000 */
[----:B------:R-:W4:Y:S02]  /*6ef0*/  LDS.128 R32, [R0] ;  /* 0x0000000000207984 */ /* 0x000f240000000c00 */
[----:B------:R-:W-:Y:S06]  /*6f00*/  BAR.SYNC.DEFER_BLOCKING 0x0 ;  /* 0x0000000000007b1d */ /* 0x000fec0000010000 */
[----:B------:R-:W-:Y:S02]  /*6f10*/  STSM.16.M88.4 [R113], R68 ;  /* 0x0000004471007844 */ /* 0x000fe40000000200 */
[----:B------:R-:W-:Y:S06]  /*6f20*/  BAR.SYNC.DEFER_BLOCKING 0x0 ;  /* 0x0000000000007b1d */ /* 0x000fec0000010000 */
[----:B------:R5:W-:Y:S01]  /*6f30*/  @P1 STG.E desc[UR16][R6.64], R96 ;  /* 0x0000006006001986 */ /* 0x000be2000c101910 */
[----:B------:R-:W-:-:S02]  /*6f40*/  ISETP.LT.AND P1, PT, R46, R123, !P0 ;  /* 0x0000007b2e00720c */ /* 0x000fc40004721270 */
[C---:B------:R-:W-:Y:S01]  /*6f50*/  LEA R46, P4, R5.reuse, R3, 0x2 ;  /* 0x00000003052e7211 */ /* 0x040fe200078810ff */
[----:B------:R1:W-:Y:S03]  /*6f60*/  @P2 STG.E desc[UR16][R44.64], R92 ;  /* 0x0000005c2c002986 */ /* 0x0003e6000c101910 */
[-C--:B------:R-:W-:Y:S01]  /*6f70*/  LEA.HI.X.SX32 R47, R5, R2.reuse, 0x2, P4 ;  /* 0x00000002052f7211 */ /* 0x080fe200020f16ff */
[C---:B------:R-:W-:Y:S01]  /*6f80*/  VIADD R5, R49.reuse, UR5 ;  /* 0x0000000531057c36 */ /* 0x040fe20008000000 */
[----:B------:R-:W-:Y:S02]  /*6f90*/  ISETP.LT.AND P4, PT, R48, R123, !P0 ;  /* 0x0000007b3000720c */ /* 0x000fe40004781270 */
[C---:B------:R-:W-:Y:S01]  /*6fa0*/  LEA R48, P2, R49.reuse, R3, 0x2 ;  /* 0x0000000331307211 */ /* 0x040fe200078410ff */
[----:B-----5:R-:W-:Y:S01]  /*6fb0*/  VIADD R6, R4, 0x7 ;  /* 0x0000000704067836 */ /* 0x020fe20000000000 */
[----:B------:R5:W-:Y:S02]  /*6fc0*/  @P6 STG.E desc[UR16][R46.64], R97 ;  /* 0x000000612e006986 */ /* 0x000be4000c101910 */
[----:B------:R-:W-:Y:S01]  /*6fd0*/  LEA.HI.X.SX32 R49, R49, R2, 0x2, P2 ;  /* 0x0000000231317211 */ /* 0x000fe200010f16ff */
[----:B-1----:R-:W-:Y:S01]  /*6fe0*/  VIADD R45, R5, UR5 ;  /* 0x00000005052d7c36 */ /* 0x002fe20008000000 */
[----:B------:R-:W-:-:S02]  /*6ff0*/  ISETP.LT.AND P2, PT, R6, R123, !P0 ;  /* 0x0000007b0600720c */ /* 0x000fc40004741270 */
[C---:B------:R-:W-:Y:S01]  /*7000*/  LEA R6, P6, R5.reuse, R3, 0x2 ;  /* 0x0000000305067211 */ /* 0x040fe200078c10ff */
[----:B------:R1:W-:Y:S01]  /*7010*/  @P3 STG.E desc[UR16][R48.64], R93 ;  /* 0x0000005d30003986 */ /* 0x0003e2000c101910 */
[----:B------:R-:W-:Y:S01]  /*7020*/  ISETP.LT.AND P3, PT, R50, R123, !P0 ;  /* 0x0000007b3200720c */ /* 0x000fe20004761270 */
[----:B------:R-:W-:Y:S01]  /*7030*/  VIADD R50, R4, 0x9 ;  /* 0x0000000904327836 */ /* 0x000fe20000000000 */
[----:B------:R-:W-:Y:S01]  /*7040*/  LEA.HI.X.SX32 R7, R5, R2, 0x2, P6 ;  /* 0x0000000205077211 */ /* 0x000fe200030f16ff */
[C---:B------:R-:W-:Y:S01]  /*7050*/  VIADD R5, R45.reuse, UR5 ;  /* 0x000000052d057c36 */ /* 0x040fe20008000000 */
[----:B------:R-:W-:-:S03]  /*7060*/  LEA R44, P6, R45, R3, 0x2 ;  /* 0x000000032d2c7211 */ /* 0x000fc600078c10ff */
[----:B------:R2:W-:Y:S01]  /*7070*/  @P5 STG.E desc[UR16][R6.64], R98 ;  /* 0x0000006206005986 */ /* 0x0005e2000c101910 */
[-C--:B------:R-:W-:Y:S02]  /*7080*/  LEA.HI.X.SX32 R45, R45, R2.reuse, 0x2, P6 ;  /* 0x000000022d2d7211 */ /* 0x080fe400030f16ff */
[C---:B-----5:R-:W-:Y:S01]  /*7090*/  LEA R46, P6, R5.reuse, R3, 0x2 ;  /* 0x00000003052e7211 */ /* 0x060fe200078c10ff */
[----:B-1----:R-:W-:Y:S01]  /*70a0*/  VIADD R48, R4, 0xa ;  /* 0x0000000a04307836 */ /* 0x002fe20000000000 */
[-C--:B------:R-:W-:Y:S01]  /*70b0*/  ISETP.LT.AND P5, PT, R50, R123.reuse, !P0 ;  /* 0x0000007b3200720c */ /* 0x080fe200047a1270 */
[C---:B------:R-:W-:Y:S01]  /*70c0*/  VIADD R49, R5.reuse, UR5 ;  /* 0x0000000505317c36 */ /* 0x040fe20008000000 */
[----:B------:R1:W-:Y:S01]  /*70d0*/  @P1 STG.E desc[UR16][R44.64], R94 ;  /* 0x0000005e2c001986 */ /* 0x0003e2000c101910 */
[-C--:B------:R-:W-:Y:S01]  /*70e0*/  LEA.HI.X.SX32 R47, R5, R2.reuse, 0x2, P6 ;  /* 0x00000002052f7211 */ /* 0x080fe200030f16ff */
[----:B------:R-:W-:Y:S01]  /*70f0*/  VIADD R50, R4, 0xb ;  /* 0x0000000b04327836 */ /* 0x000fe20000000000 */
[----:B------:R-:W-:Y:S01]  /*7100*/  ISETP.LT.AND P1, PT, R48, R123, !P0 ;  /* 0x0000007b3000720c */ /* 0x000fe20004721270 */
[C---:B------:R-:W-:Y:S01]  /*7110*/  VIADD R5, R49.reuse, UR5 ;  /* 0x0000000531057c36 */ /* 0x040fe20008000000 */
[----:B------:R-:W-:Y:S01]  /*7120*/  LEA R48, P6, R49, R3, 0x2 ;  /* 0x0000000331307211 */ /* 0x000fe200078c10ff */
[----:B------:R5:W-:Y:S01]  /*7130*/  @P4 STG.E desc[UR16][R46.64], R99 ;  /* 0x000000632e004986 */ /* 0x000be2000c101910 */
[----:B------:R-:W-:Y:S01]  /*7140*/  ISETP.LT.AND P4, PT, R50, R123, !P0 ;  /* 0x0000007b3200720c */ /* 0x000fe20004781270 */
[----:B------:R-:W-:Y:S01]  /*7150*/  VIADD R51, R5, UR5 ;  /* 0x0000000505337c36 */ /* 0x000fe20008000000 */
[----:B------:R-:W-:Y:S01]  /*7160*/  LEA.HI.X.SX32 R49, R49, R2, 0x2, P6 ;  /* 0x0000000231317211 */ /* 0x000fe200030f16ff */
[----:B------:R-:W-:Y:S01]  /*7170*/  VIADD R50, R4, 0xc ;  /* 0x0000000c04327836 */ /* 0x000fe20000000000 */
[----:B--2---:R-:W-:-:S03]  /*7180*/  LEA R6, P6, R5, R3, 0x2 ;  /* 0x0000000305067211 */ /* 0x004fc600078c10ff */
[----:B------:R2:W-:Y:S01]  /*7190*/  @P2 STG.E desc[UR16][R48.64], R95 ;  /* 0x0000005f30002986 */ /* 0x0005e2000c101910 */
[-C--:B------:R-:W-:Y:S01]  /*71a0*/  LEA.HI.X.SX32 R7, R5, R2.reuse, 0x2, P6 ;  /* 0x0000000205077211 */ /* 0x080fe200030f16ff */
[C---:B------:R-:W-:Y:S01]  /*71b0*/  VIADD R5, R51.reuse, UR5 ;  /* 0x0000000533057c36 */ /* 0x040fe20008000000 */
[C---:B-1----:R-:W-:Y:S01]  /*71c0*/  LEA R44, P6, R51.reuse, R3, 0x2 ;  /* 0x00000003332c7211 */ /* 0x042fe200078c10ff */
[----:B-----5:R-:W-:Y:S01]  /*71d0*/  VIADD R46, R4, 0xd ;  /* 0x0000000d042e7836 */ /* 0x020fe20000000000 */
[-C--:B------:R-:W-:Y:S01]  /*71e0*/  ISETP.LT.AND P2, PT, R50, R123.reuse, !P0 ;  /* 0x0000007b3200720c */ /* 0x080fe20004741270 */
[----:B------:R1:W-:Y:S01]  /*71f0*/  @P3 STG.E desc[UR16][R6.64], R88 ;  /* 0x0000005806003986 */ /* 0x0003e2000c101910 */
[-C--:B------:R-:W-:Y:S01]  /*7200*/  LEA.HI.X.SX32 R45, R51, R2.reuse, 0x2, P6 ;  /* 0x00000002332d7211 */ /* 0x080fe200030f16ff */
[----:B------:R-:W-:Y:S01]  /*7210*/  VIADD R50, R4, 0xe ;  /* 0x0000000e04327836 */ /* 0x000fe20000000000 */
[----:B------:R-:W-:Y:S02]  /*7220*/  ISETP.LT.AND P3, PT, R46, R123, !P0 ;  /* 0x0000007b2e00720c */ /* 0x000fe40004761270 */
[C---:B------:R-:W-:Y:S01]  /*7230*/  LEA R46, P6, R5.reuse, R3, 0x2 ;  /* 0x00000003052e7211 */ /* 0x040fe200078c10ff */
[C---:B--2---:R-:W-:Y:S01]  /*7240*/  VIADD R49, R5.reuse, UR5 ;  /* 0x0000000505317c36 */ /* 0x044fe20008000000 */
        /* <DEDUP_REMOVED lines=8> */
[C---:B-1----:R-:W-:Y:S01]  /*72d0*/  LEA R6, P6, R5.reuse, R3, 0x2 ;  /* 0x0000000305067211 */ /* 0x042fe200078c10ff */
[----:B--2---:R-:W-:Y:S01]  /*72e0*/  VIADD R44, R4, 0x10 ;  /* 0x00000010042c7836 */ /* 0x004fe20000000000 */
        /* <DEDUP_REMOVED lines=13> */
[----:B-----5:R-:W-:-:S03]  /*73c0*/  LEA R46, P6, R5, R3, 0x2 ;  /* 0x00000003052e7211 */ /* 0x020fc600078c10ff */
[----:B------:R5:W-:Y:S01]  /*73d0*/  @P3 STG.E desc[UR16][R44.64], R66 ;  /* 0x000000422c003986 */ /* 0x000be2000c101910 */
[-C--:B------:R-:W-:Y:S01]  /*73e0*/  LEA.HI.X.SX32 R47, R5, R2.reuse, 0x2, P6 ;  /* 0x00000002052f7211 */ /* 0x080fe200030f16ff */
[C---:B------:R-:W-:Y:S01]  /*73f0*/  VIADD R5, R51.reuse, UR5 ;  /* 0x0000000533057c36 */ /* 0x040fe20008000000 */
[C---:B-1----:R-:W-:Y:S01]  /*7400*/  LEA R48, P6, R51.reuse, R3, 0x2 ;  /* 0x0000000333307211 */ /* 0x042fe200078c10ff */
[----:B--2---:R-:W-:Y:S01]  /*7410*/  VIADD R6, R4, 0x13 ;  /* 0x0000001304067836 */ /* 0x004fe20000000000 */
[-C--:B------:R-:W-:Y:S01]  /*7420*/  ISETP.LT.AND P3, PT, R50, R123.reuse, !P0 ;  /* 0x0000007b3200720c */ /* 0x080fe20004761270 */
[----:B------:R1:W-:Y:S01]  /*7430*/  @P5 STG.E desc[UR16][R46.64], R91 ;  /* 0x0000005b2e005986 */ /* 0x0003e2000c101910 */
[-C--:B------:R-:W-:Y:S01]  /*7440*/  LEA.HI.X.SX32 R49, R51, R2.reuse, 0x2, P6 ;  /* 0x0000000233317211 */ /* 0x080fe200030f16ff */
[----:B------:R-:W-:Y:S01]  /*7450*/  VIADD R50, R4, 0x14 ;  /* 0x0000001404327836 */ /* 0x000fe20000000000 */
[----:B------:R-:W-:Y:S02]  /*7460*/  ISETP.LT.AND P5, PT, R6, R123, !P0 ;  /* 0x0000007b0600720c */ /* 0x000fe400047a1270 */
[C---:B------:R-:W-:Y:S01]  /*7470*/  LEA R6, P6, R5.reuse, R3, 0x2 ;  /* 0x0000000305067211 */ /* 0x040fe200078c10ff */
[C---:B-----5:R-:W-:Y:S01]  /*7480*/  VIADD R45, R5.reuse, UR5 ;  /* 0x00000005052d7c36 */ /* 0x060fe20008000000 */
        /* <DEDUP_REMOVED lines=77> */
[----:B------:R-:W-:Y:S01]  /*7960*/  LEA R44, P6, R40, R3, 0x2 ;  /* 0x00000003282c7211 */ /* 0x000fe200078c10ff */
[----:B-1----:R-:W-:-:S02]  /*7970*/  VIADD R46, R4, 0x23 ;  /* 0x00000023042e7836 */ /* 0x002fc40000000000 */
[----:B------:R1:W-:Y:S01]  /*7980*/  @P3 STG.E desc[UR16][R6.64], R38 ;  /* 0x0000002606003986 */ /* 0x0003e2000c101910 */
[-C--:B------:R-:W-:Y:S01]  /*7990*/  LEA.HI.X.SX32 R45, R40, R2.reuse, 0x2, P6 ;  /* 0x00000002282d7211 */ /* 0x080fe200030f16ff */
[----:B------:R-:W-:Y:S01]  /*79a0*/  VIADD R40, R4, 0x22 ;  /* 0x0000002204287836 */ /* 0x000fe20000000000 */
[----:B------:R-:W-:Y:S01]  /*79b0*/  ISETP.LT.AND P3, PT, R36, R123, !P0 ;  /* 0x0000007b2400720c */ /* 0x000fe20004761270 */
[C---:B--2---:R-:W-:Y:S01]  /*79c0*/  VIADD R41, R5.reuse, UR5 ;  /* 0x0000000505297c36 */ /* 0x044fe20008000000 */
[C---:B------:R-:W-:Y:S01]  /*79d0*/  LEA R36, P6, R5.reuse, R3, 0x2 ;  /* 0x0000000305247211 */ /* 0x040fe200078c10ff */
[----:B------:R2:W-:Y:S01]  /*79e0*/  @P5 STG.E desc[UR16][R44.64], R42 ;  /* 0x0000002a2c005986 */ /* 0x0005e2000c101910 */
[----:B------:R-:W-:Y:S02]  /*79f0*/  ISETP.LT.AND P5, PT, R40, R123, !P0 ;  /* 0x0000007b2800720c */ /* 0x000fe400047a1270 */
[----:B------:R-:W-:Y:S01]  /*7a00*/  LEA.HI.X.SX32 R37, R5, R2, 0x2, P6 ;  /* 0x0000000205257211 */ /* 0x000fe200030f16ff */
[C---:B------:R-:W-:Y:S01]  /*7a10*/  VIADD R5, R41.reuse, UR5 ;  /* 0x0000000529057c36 */ /* 0x040fe20008000000 */
[----:B------:R-:W-:Y:S01]  /*7a20*/  LEA R40, P6, R41, R3, 0x2 ;  /* 0x0000000329287211 */ /* 0x000fe200078c10ff */
[----:B-1----:R-:W-:-:S02]  /*7a30*/  VIADD R38, R4, 0x24 ;  /* 0x0000002404267836 */ /* 0x002fc40000000000 */
[----:B------:R1:W-:Y:S01]  /*7a40*/  @P1 STG.E desc[UR16][R36.64], R39 ;  /* 0x0000002724001986 */ /* 0x0003e2000c101910 */
[-C--:B------:R-:W-:Y:S02]  /*7a50*/  LEA.HI.X.SX32 R41, R41, R2.reuse, 0x2, P6 ;  /* 0x0000000229297211 */ /* 0x080fe400030f16ff */
[----:B------:R-:W-:Y:S01]  /*7a60*/  ISETP.LT.AND P1, PT, R46, R123, !P0 ;  /* 0x0000007b2e00720c */ /* 0x000fe20004721270 */
[C---:B------:R-:W-:Y:S01]  /*7a70*/  VIADD R46, R5.reuse, UR5 ;  /* 0x00000005052e7c36 */ /* 0x040fe20008000000 */
[C---:B------:R-:W-:Y:S01]  /*7a80*/  LEA R6, P6, R5.reuse, R3, 0x2 ;  /* 0x0000000305067211 */ /* 0x040fe200078c10ff */
[----:B------:R5:W-:Y:S01]  /*7a90*/  @P4 STG.E desc[UR16][R40.64], R43 ;  /* 0x0000002b28004986 */ /* 0x000be2000c101910 */
[----:B------:R-:W-:Y:S01]  /*7aa0*/  ISETP.LT.AND P4, PT, R38, R123, !P0 ;  /* 0x0000007b2600720c */ /* 0x000fe20004781270 */
[----:B------:R-:W-:Y:S01]  /*7ab0*/  VIADD R38, R4, 0x26 ;  /* 0x0000002604267836 */ /* 0x000fe20000000000 */
[----:B------:R-:W-:Y:S01]  /*7ac0*/  LEA.HI.X.SX32 R7, R5, R2, 0x2, P6 ;  /* 0x0000000205077211 */ /* 0x000fe200030f16ff */
[C---:B------:R-:W-:Y:S01]  /*7ad0*/  VIADD R5, R46.reuse, UR5 ;  /* 0x000000052e057c36 */ /* 0x040fe20008000000 */
[----:B--2---:R-:W-:Y:S01]  /*7ae0*/  LEA R44, P6, R46, R3, 0x2 ;  /* 0x000000032e2c7211 */ /* 0x004fe200078c10ff */
[----:B-1----:R-:W-:-:S02]  /*7af0*/  VIADD R36, R4, 0x25 ;  /* 0x0000002504247836 */ /* 0x002fc40000000000 */
[----:B------:R1:W-:Y:S01]  /*7b00*/  @P2 STG.E desc[UR16][R6.64], R8 ;  /* 0x0000000806002986 */ /* 0x0003e2000c101910 */
[-C--:B------:R-:W-:Y:S01]  /*7b10*/  LEA.HI.X.SX32 R45, R46, R2.reuse, 0x2, P6 ;  /* 0x000000022e2d7211 */ /* 0x080fe200030f16ff */
[C---:B------:R-:W-:Y:S01]  /*7b20*/  VIADD R39, R5.reuse, UR5 ;  /* 0x0000000505277c36 */ /* 0x040fe20008000000 */
[----:B------:R-:W-:Y:S01]  /*7b30*/  ISETP.LT.AND P2, PT, R36, R123, !P0 ;  /* 0x0000007b2400720c */ /* 0x000fe20004741270 */
[----:B-----5:R-:W-:Y:S01]  /*7b40*/  VIADD R40, R4, 0x27 ;  /* 0x0000002704287836 */ /* 0x020fe20000000000 */
        /* <DEDUP_REMOVED lines=9> */
[C---:B------:R-:W-:Y:S01]  /*7be0*/  LEA R6, P6, R5.reuse, R3, 0x2 ;  /* 0x0000000305067211 */ /* 0x040fe200078c10ff */
[C---:B--2---:R-:W-:Y:S01]  /*7bf0*/  VIADD R16, R5.reuse, UR5 ;  /* 0x0000000505107c36 */ /* 0x044fe20008000000 */
[-C--:B------:R-:W-:Y:S01]  /*7c00*/  ISETP.LT.AND P5, PT, R40, R123.reuse, !P0 ;  /* 0x0000007b2800720c */ /* 0x080fe200047a1270 */
[----:B------:R-:W-:Y:S01]  /*7c10*/  @P1 STG.E desc[UR16][R38.64], R17 ;  /* 0x0000001126001986 */ /* 0x000fe2000c101910 */
[----:B------:R-:W-:Y:S01]  /*7c20*/  LEA.HI.X.SX32 R7, R5, R2, 0x2, P6 ;  /* 0x0000000205077211 */ /* 0x000fe200030f16ff */
[----:B------:R-:W-:Y:S01]  /*7c30*/  VIADD R5, R16, UR5 ;  /* 0x0000000510057c36 */ /* 0x000fe20008000000 */
[----:B------:R-:W-:Y:S01]  /*7c40*/  ISETP.LT.AND P1, PT, R8, R123, !P0 ;  /* 0x0000007b0800720c */ /* 0x000fe20004721270 */
[----:B------:R-:W-:Y:S01]  /*7c50*/  VIADD R8, R4, 0x29 ;  /* 0x0000002904087836 */ /* 0x000fe20000000000 */
[----:B------:R-:W-:Y:S01]  /*7c60*/  LEA R40, P6, R16, R3, 0x2 ;  /* 0x0000000310287211 */ /* 0x000fe200078c10ff */
[----:B------:R2:W-:Y:S01]  /*7c70*/  @P4 STG.E desc[UR16][R6.64], R10 ;  /* 0x0000000a06004986 */ /* 0x0005e2000c101910 */
[----:B-1----:R-:W-:-:S02]  /*7c80*/  VIADD R36, R5, UR5 ;  /* 0x0000000505247c36 */ /* 0x002fc40008000000 */
[-C--:B------:R-:W-:Y:S01]  /*7c90*/  LEA.HI.X.SX32 R41, R16, R2.reuse, 0x2, P6 ;  /* 0x0000000210297211 */ /* 0x080fe200030f16ff */
[----:B------:R-:W-:Y:S01]  /*7ca0*/  VIADD R16, R4, 0x2a ;  /* 0x0000002a04107836 */ /* 0x000fe20000000000 */
[----:B------:R-:W-:Y:S02]  /*7cb0*/  ISETP.LT.AND P4, PT, R8, R123, !P0 ;  /* 0x0000007b0800720c */ /* 0x000fe40004781270 */
[C---:B------:R-:W-:Y:S01]  /*7cc0*/  LEA R8, P6, R5.reuse, R3, 0x2 ;  /* 0x0000000305087211 */ /* 0x040fe200078c10ff */
[----:B------:R1:W-:Y:S01]  /*7cd0*/  @P2 STG.E desc[UR16][R40.64], R18 ;  /* 0x0000001228002986 */ /* 0x0003e2000c101910 */
[----:B------:R-:W-:Y:S02]  /*7ce0*/  ISETP.LT.AND P2, PT, R16, R123, !P0 ;  /* 0x0000007b1000720c */ /* 0x000fe40004741270 */
[----:B------:R-:W-:Y:S01]  /*7cf0*/  LEA.HI.X.SX32 R9, R5, R2, 0x2, P6 ;  /* 0x0000000205097211 */ /* 0x000fe200030f16ff */
[----:B--2---:R-:W-:Y:S01]  /*7d00*/  VIADD R6, R4, 0x2b ;  /* 0x0000002b04067836 */ /* 0x004fe20000000000 */
[C---:B------:R-:W-:Y:S01]  /*7d10*/  LEA R16, P6, R36.reuse, R3, 0x2 ;  /* 0x0000000324107211 */ /* 0x040fe200078c10ff */
[----:B------:R-:W-:-:S02]  /*7d20*/  VIADD R5, R36, UR5 ;  /* 0x0000000524057c36 */ /* 0x000fc40008000000 */
[----:B------:R2:W-:Y:S01]  /*7d30*/  @P3 STG.E desc[UR16][R8.64], R11 ;  /* 0x0000000b08003986 */ /* 0x0005e2000c101910 */
[-C--:B------:R-:W-:Y:S01]  /*7d40*/  LEA.HI.X.SX32 R17, R36, R2.reuse, 0x2, P6 ;  /* 0x0000000224117211 */ /* 0x080fe200030f16ff */
[----:B------:R-:W-:Y:S01]  /*7d50*/  VIADD R10, R4, 0x2c ;  /* 0x0000002c040a7836 */ /* 0x000fe20000000000 */
[----:B------:R-:W-:Y:S01]  /*7d60*/  ISETP.LT.AND P3, PT, R6, R123, !P0 ;  /* 0x0000007b0600720c */ /* 0x000fe20004761270 */
[C---:B-1----:R-:W-:Y:S01]  /*7d70*/  VIADD R18, R5.reuse, UR5 ;  /* 0x0000000505127c36 */ /* 0x042fe20008000000 */
        /* <DEDUP_REMOVED lines=8> */
[-C--:B------:R-:W-:Y:S01]  /*7e00*/  LEA.HI.X.SX32 R37, R18, R2.reuse, 0x2, P6 ;  /* 0x0000000212257211 */ /* 0x080fe200030f16ff */
[C---:B--2---:R-:W-:Y:S01]  /*7e10*/  VIADD R11, R5.reuse, UR5 ;  /* 0x00000005050b7c36 */ /* 0x044fe20008000000 */
[----:B------:R-:W-:Y:S01]  /*7e20*/  ISETP.LT.AND P1, PT, R10, R123, !P0 ;  /* 0x0000007b0a00720c */ /* 0x000fe20004721270 */
[C---:B------:R-:W-:Y:S01]  /*7e30*/  VIADD R10, R4.reuse, 0x2e ;  /* 0x0000002e040a7836 */ /* 0x040fe20000000000 */
[C---:B------:R-:W-:Y:S01]  /*7e40*/  LEA R8, P6, R5.reuse, R3, 0x2 ;  /* 0x0000000305087211 */ /* 0x040fe200078c10ff */
[----:B------:R-:W-:Y:S01]  /*7e50*/  @P4 STG.E desc[UR16][R36.64], R24 ;  /* 0x0000001824004986 */ /* 0x000fe2000c101910 */
[----:B-1----:R-:W-:Y:S02]  /*7e60*/  VIADD R16, R4, 0x2f ;  /* 0x0000002f04107836 */ /* 0x002fe40000000000 */
[-C--:B------:R-:W-:Y:S01]  /*7e70*/  LEA.HI.X.SX32 R9, R5, R2.reuse, 0x2, P6 ;  /* 0x0000000205097211 */ /* 0x080fe200030f16ff */
[C---:B------:R-:W-:Y:S01]  /*7e80*/  VIADD R5, R11.reuse, UR5 ;  /* 0x000000050b057c36 */ /* 0x040fe20008000000 */
[----:B------:R-:W-:Y:S01]  /*7e90*/  ISETP.LT.AND P4, PT, R10, R123, !P0 ;  /* 0x0000007b0a00720c */ /* 0x000fe20004781270 */
[----:B-----5:R-:W-:Y:S01]  /*7ea0*/  VIADD R12, R4, 0x30 ;  /* 0x00000030040c7836 */ /* 0x020fe20000000000 */
[----:B------:R-:W-:Y:S01]  /*7eb0*/  LEA R10, P6, R11, R3, 0x2 ;  /* 0x000000030b0a7211 */ /* 0x000fe200078c10ff */
[----:B------:R-:W-:Y:S01]  /*7ec0*/  VIADD R17, R5, UR5 ;  /* 0x0000000505117c36 */ /* 0x000fe20008000000 */
[----:B------:R1:W-:Y:S01]  /*7ed0*/  @P2 STG.E desc[UR16][R8.64], R13 ;  /* 0x0000000d08002986 */ /* 0x0003e2000c101910 */
[----:B------:R-:W-:Y:S01]  /*7ee0*/  ISETP.LT.AND P2, PT, R16, R123, !P0 ;  /* 0x0000007b1000720c */ /* 0x000fe20004741270 */
[----:B------:R-:W-:Y:S01]  /*7ef0*/  VIADD R18, R4, 0x35 ;  /* 0x0000003504127836 */ /* 0x000fe20000000000 */
[----:B------:R-:W-:-:S02]  /*7f00*/  LEA.HI.X.SX32 R11, R11, R2, 0x2, P6 ;  /* 0x000000020b0b7211 */ /* 0x000fc400030f16ff */
[----:B------:R-:W-:-:S03]  /*7f10*/  LEA R6, P6, R5, R3, 0x2 ;  /* 0x0000000305067211 */ /* 0x000fc600078c10ff */
[----:B------:R2:W-:Y:S01]  /*7f20*/  @P3 STG.E desc[UR16][R10.64], R25 ;  /* 0x000000190a003986 */ /* 0x0005e2000c101910 */
[-C--:B------:R-:W-:Y:S01]  /*7f30*/  LEA.HI.X.SX32 R7, R5, R2.reuse, 0x2, P6 ;  /* 0x0000000205077211 */ /* 0x080fe200030f16ff */
[C---:B------:R-:W-:Y:S01]  /*7f40*/  VIADD R5, R17.reuse, UR5 ;  /* 0x0000000511057c36 */ /* 0x040fe20008000000 */
[C---:B------:R-:W-:Y:S01]  /*7f50*/  LEA R16, P6, R17.reuse, R3, 0x2 ;  /* 0x0000000311107211 */ /* 0x040fe200078c10ff */
[----:B-1----:R-:W-:Y:S01]  /*7f60*/  VIADD R8, R4, 0x31 ;  /* 0x0000003104087836 */ /* 0x002fe20000000000 */
        /* <DEDUP_REMOVED lines=13> */
[----:B------:R-:W-:Y:S01]  /*8040*/  VIADD R13, R5, UR5 ;  /* 0x00000005050d7c36 */ /* 0x000fe20008000000 */
[-C--:B------:R-:W-:Y:S01]  /*8050*/  LEA.HI.X.SX32 R11, R11, R2.reuse, 0x2, P6 ;  /* 0x000000020b0b7211 */ /* 0x080fe200030f16ff */
[----:B------:R5:W-:Y:S01]  /*8060*/  @P4 STG.E desc[UR16][R8.64], R15 ;  /* 0x0000000f08004986 */ /* 0x000be2000c101910 */
[C---:B-1----:R-:W-:Y:S01]  /*8070*/  LEA R6, P6, R5.reuse, R3, 0x2 ;  /* 0x0000000305067211 */ /* 0x042fe200078c10ff */
[----:B--2---:R-:W-:Y:S01]  /*8080*/  VIADD R16, R4, 0x36 ;  /* 0x0000003604107836 */ /* 0x004fe20000000000 */
[-C--:B------:R-:W-:Y:S01]  /*8090*/  ISETP.LT.AND P4, PT, R12, R123.reuse, !P0 ;  /* 0x0000007b0c00720c */ /* 0x080fe20004781270 */
[----:B------:R-:W-:Y:S01]  /*80a0*/  VIADD R12, R4, 0x34 ;  /* 0x00000034040c7836 */ /* 0x000fe20000000000 */
[-C--:B------:R-:W-:Y:S01]  /*80b0*/  LEA.HI.X.SX32 R7, R5, R2.reuse, 0x2, P6 ;  /* 0x0000000205077211 */ /* 0x080fe200030f16ff */
[----:B------:R-:W-:Y:S01]  /*80c0*/  VIADD R5, R13, UR5 ;  /* 0x000000050d057c36 */ /* 0x000fe20008000000 */
[----:B------:R-:W-:Y:S02]  /*80d0*/  @P2 STG.E desc[UR16][R10.64], R27 ;  /* 0x0000001b0a002986 */ /* 0x000fe4000c101910 */
[----:B------:R-:W-:Y:S01]  /*80e0*/  ISETP.LT.AND P2, PT, R12, R123, !P0 ;  /* 0x0000007b0c00720c */ /* 0x000fe20004741270 */
[----:B------:R-:W-:Y:S01]  /*80f0*/  VIADD R17, R5, UR5 ;  /* 0x0000000505117c36 */ /* 0x000fe20008000000 */
[-C--:B------:R-:W-:Y:S01]  /*8100*/  LEA R12, P6, R13, R3.reuse, 0x2 ;  /* 0x000000030d0c7211 */ /* 0x080fe200078c10ff */
[----:B------:R1:W-:Y:S03]  /*8110*/  @P3 STG.E desc[UR16][R6.64], R20 ;  /* 0x0000001406003986 */ /* 0x0003e6000c101910 */
[----:B------:R-:W-:Y:S01]  /*8120*/  LEA R14, P3, R17, R3, 0x2 ;  /* 0x00000003110e7211 */ /* 0x000fe200078610ff */
[----:B------:R2:W4:Y:S01]  /*8130*/  LDS.128 R24, [R0] ;  /* 0x0000000000187984 */ /* 0x0005220000000c00 */
[----:B------:R-:W-:-:S02]  /*8140*/  LEA.HI.X.SX32 R13, R13, R2, 0x2, P6 ;  /* 0x000000020d0d7211 */ /* 0x000fc400030f16ff */
[----:B-----5:R-:W-:Y:S02]  /*8150*/  LEA R8, P6, R5, R3, 0x2 ;  /* 0x0000000305087211 */ /* 0x020fe400078c10ff */
[CC--:B------:R-:W-:Y:S01]  /*8160*/  LEA.HI.X.SX32 R15, R17.reuse, R2.reuse, 0x2, P3 ;  /* 0x00000002110f7211 */ /* 0x0c0fe200018f16ff */
[----:B------:R-:W-:Y:S01]  /*8170*/  VIADD R17, R17, UR5 ;  /* 0x0000000511117c36 */ /* 0x000fe20008000000 */
[-C--:B------:R-:W-:Y:S01]  /*8180*/  LEA.HI.X.SX32 R9, R5, R2.reuse, 0x2, P6 ;  /* 0x0000000205097211 */ /* 0x080fe200030f16ff */
[----:B---3--:R3:W-:Y:S01]  /*8190*/  @P5 STG.E desc[UR16][R12.64], R28 ;  /* 0x0000001c0c005986 */ /* 0x0087e2000c101910 */
[-C--:B------:R-:W-:Y:S01]  /*81a0*/  ISETP.LT.AND P5, PT, R18, R123.reuse, !P0 ;  /* 0x0000007b1200720c */ /* 0x080fe200047a1270 */
[C---:B------:R-:W-:Y:S01]  /*81b0*/  VIADD R5, R17.reuse, UR5 ;  /* 0x0000000511057c36 */ /* 0x040fe20008000000 */
[----:B------:R-:W-:Y:S01]  /*81c0*/  ISETP.LT.AND P3, PT, R16, R123, !P0 ;  /* 0x0000007b1000720c */ /* 0x000fe20004761270 */
[----:B------:R5:W-:Y:S01]  /*81d0*/  @P1 STG.E desc[UR16][R8.64], R21 ;  /* 0x0000001508001986 */ /* 0x000be2000c101910 */
[-C--:B-1----:R-:W-:Y:S01]  /*81e0*/  LEA R6, P1, R17, R3.reuse, 0x2 ;  /* 0x0000000311067211 */ /* 0x082fe200078210ff */
[C---:B------:R-:W-:Y:S01]  /*81f0*/  VIADD R16, R4.reuse, 0x37 ;  /* 0x0000003704107836 */ /* 0x040fe20000000000 */
[----:B------:R-:W-:Y:S01]  /*8200*/  LEA R10, P6, R5, R3, 0x2 ;  /* 0x00000003050a7211 */ /* 0x000fe200078c10ff */
[----:B------:R1:W-:Y:S01]  /*8210*/  @P4 STG.E desc[UR16][R14.64], R29 ;  /* 0x0000001d0e004986 */ /* 0x0003e2000c101910 */
[-C--:B------:R-:W-:Y:S01]  /*8220*/  LEA.HI.X.SX32 R7, R17, R2.reuse, 0x2, P1 ;  /* 0x0000000211077211 */ /* 0x080fe200008f16ff */
[C---:B--2---:R-:W-:Y:S01]  /*8230*/  VIADD R0, R4.reuse, 0x3a ;  /* 0x0000003a04007836 */ /* 0x044fe20000000000 */
[C---:B------:R-:W-:Y:S01]  /*8240*/  LEA.HI.X.SX32 R11, R5.reuse, R2, 0x2, P6 ;  /* 0x00000002050b7211 */ /* 0x040fe200030f16ff */
[----:B---3--:R-:W-:Y:S01]  /*8250*/  VIADD R12, R4, 0x38 ;  /* 0x00000038040c7836 */ /* 0x008fe20000000000 */
[----:B------:R-:W-:Y:S01]  /*8260*/  ISETP.LT.AND P4, PT, R16, R123, !P0 ;  /* 0x0000007b1000720c */ /* 0x000fe20004781270 */
[----:B------:R-:W-:Y:S01]  /*8270*/  @P2 STG.E desc[UR16][R6.64], R22 ;  /* 0x0000001606002986 */ /* 0x000fe2000c101910 */
[----:B-----5:R-:W-:-:S02]  /*8280*/  VIADD R9, R5, UR5 ;  /* 0x0000000505097c36 */ /* 0x020fc40008000000 */
[----:B------:R-:W-:Y:S01]  /*8290*/  ISETP.LT.AND P1, PT, R12, R123, !P0 ;  /* 0x0000007b0c00720c */ /* 0x000fe20004721270 */
[----:B------:R2:W-:Y:S01]  /*82a0*/  @P5 STG.E desc[UR16][R10.64], R30 ;  /* 0x0000001e0a005986 */ /* 0x0005e2000c101910 */
[C---:B------:R-:W-:Y:S01]  /*82b0*/  VIADD R5, R9.reuse, UR5 ;  /* 0x0000000509057c36 */ /* 0x040fe20008000000 */
[----:B------:R-:W-:Y:S01]  /*82c0*/  LEA R8, P2, R9, R3, 0x2 ;  /* 0x0000000309087211 */ /* 0x000fe200078410ff */
[----:B-1----:R-:W-:-:S03]  /*82d0*/  VIADD R14, R4, 0x39 ;  /* 0x00000039040e7836 */ /* 0x002fc60000000000 */
[----:B------:R-:W-:Y:S02]  /*82e0*/  LEA R12, P5, R5, R3, 0x2 ;  /* 0x00000003050c7211 */ /* 0x000fe400078a10ff */
[-C--:B------:R-:W-:Y:S02]  /*82f0*/  LEA.HI.X.SX32 R9, R9, R2.reuse, 0x2, P2 ;  /* 0x0000000209097211 */ /* 0x080fe400010f16ff */
[CC--:B------:R-:W-:Y:S01]  /*8300*/  LEA.HI.X.SX32 R13, R5.reuse, R2.reuse, 0x2, P5 ;  /* 0x00000002050d7211 */ /* 0x0c0fe200028f16ff */
[----:B------:R-:W-:Y:S01]  /*8310*/  VIADD R5, R5, UR5 ;  /* 0x0000000505057c36 */ /* 0x000fe20008000000 */
[-C--:B------:R-:W-:Y:S01]  /*8320*/  ISETP.LT.AND P2, PT, R14, R123.reuse, !P0 ;  /* 0x0000007b0e00720c */ /* 0x080fe20004741270 */
[----:B------:R1:W-:Y:S01]  /*8330*/  @P3 STG.E desc[UR16][R8.64], R23 ;  /* 0x0000001708003986 */ /* 0x0003e2000c101910 */
[----:B------:R-:W-:Y:S01]  /*8340*/  ISETP.LT.AND P5, PT, R0, R123, !P0 ;  /* 0x0000007b0000720c */ /* 0x000fe200047a1270 */
[C---:B--2---:R-:W-:Y:S01]  /*8350*/  VIADD R11, R5.reuse, UR5 ;  /* 0x00000005050b7c36 */ /* 0x044fe20008000000 */
[CC--:B------:R-:W-:Y:S01]  /*8360*/  LEA R6, P3, R5.reuse, R3.reuse, 0x2 ;  /* 0x0000000305067211 */ /* 0x0c0fe200078610ff */
[C---:B------:R-:W-:Y:S01]  /*8370*/  VIADD R0, R4.reuse, 0x3c ;  /* 0x0000003c04007836 */ /* 0x040fe20000000000 */
[----:B------:R2:W-:Y:S01]  /*8380*/  @P4 STG.E desc[UR16][R12.64], R31 ;  /* 0x0000001f0c004986 */ /* 0x0005e2000c101910 */
[----:B------:R-:W-:Y:S01]  /*8390*/  VIADD R14, R4, 0x3b ;  /* 0x0000003b040e7836 */ /* 0x000fe20000000000 */
[----:B------:R-:W-:Y:S01]  /*83a0*/  LEA.HI.X.SX32 R7, R5, R2, 0x2, P3 ;  /* 0x0000000205077211 */ /* 0x000fe200018f16ff */
[C---:B------:R-:W-:Y:S01]  /*83b0*/  VIADD R5, R11.reuse, UR5 ;  /* 0x000000050b057c36 */ /* 0x040fe20008000000 */
[----:B------:R-:W-:-:S02]  /*83c0*/  LEA R10, P6, R11, R3, 0x2 ;  /* 0x000000030b0a7211 */ /* 0x000fc400078c10ff */
[----:B------:R-:W-:Y:S01]  /*83d0*/  ISETP.LT.AND P3, PT, R0, R123, !P0 ;  /* 0x0000007b0000720c */ /* 0x000fe20004761270 */
[----:B----4-:R3:W-:Y:S01]  /*83e0*/  @P1 STG.E desc[UR16][R6.64], R32 ;  /* 0x0000002006001986 */ /* 0x0107e2000c101910 */
[-C--:B------:R-:W-:Y:S01]  /*83f0*/  LEA.HI.X.SX32 R11, R11, R2.reuse, 0x2, P6 ;  /* 0x000000020b0b7211 */ /* 0x080fe200030f16ff */
[----:B------:R-:W-:Y:S01]  /*8400*/  VIADD R0, R4, 0x3d ;  /* 0x0000003d04007836 */ /* 0x000fe20000000000 */
[C---:B-1----:R-:W-:Y:S01]  /*8410*/  LEA R8, P1, R5.reuse, R3, 0x2 ;  /* 0x0000000305087211 */ /* 0x042fe200078210ff */
[C---:B--2---:R-:W-:Y:S02]  /*8420*/  VIADD R13, R5.reuse, UR5 ;  /* 0x00000005050d7c36 */ /* 0x044fe40008000000 */
[----:B------:R1:W-:Y:S01]  /*8430*/  @P2 STG.E desc[UR16][R10.64], R24 ;  /* 0x000000180a002986 */ /* 0x0003e2000c101910 */
[----:B------:R-:W-:Y:S01]  /*8440*/  ISETP.LT.AND P2, PT, R0, R123, !P0 ;  /* 0x0000007b0000720c */ /* 0x000fe20004741270 */
[----:B------:R-:W-:Y:S01]  /*8450*/  VIADD R0, R4, 0x3e ;  /* 0x0000003e04007836 */ /* 0x000fe20000000000 */
[----:B------:R-:W-:Y:S01]  /*8460*/  LEA.HI.X.SX32 R9, R5, R2, 0x2, P1 ;  /* 0x0000000205097211 */ /* 0x000fe200008f16ff */
[C---:B------:R-:W-:Y:S01]  /*8470*/  VIADD R15, R13.reuse, UR5 ;  /* 0x000000050d0f7c36 */ /* 0x040fe20008000000 */
[----:B------:R-:W-:-:S02]  /*8480*/  LEA R12, P6, R13, R3, 0x2 ;  /* 0x000000030d0c7211 */ /* 0x000fc400078c10ff */
[----:B------:R-:W-:Y:S01]  /*8490*/  ISETP.LT.AND P4, PT, R14, R123, !P0 ;  /* 0x0000007b0e00720c */ /* 0x000fe20004781270 */
[C---:B------:R-:W-:Y:S01]  /*84a0*/  VIADD R16, R15.reuse, UR5 ;  /* 0x000000050f107c36 */ /* 0x040fe20008000000 */
[----:B---3--:R-:W-:Y:S01]  /*84b0*/  LEA R6, P1, R15, R3, 0x2 ;  /* 0x000000030f067211 */ /* 0x008fe200078210ff */
[----:B------:R2:W-:Y:S01]  /*84c0*/  @P5 STG.E desc[UR16][R8.64], R33 ;  /* 0x0000002108005986 */ /* 0x0005e2000c101910 */
[-C--:B------:R-:W-:Y:S01]  /*84d0*/  LEA.HI.X.SX32 R13, R13, R2.reuse, 0x2, P6 ;  /* 0x000000020d0d7211 */ /* 0x080fe200030f16ff */
[----:B------:R-:W-:Y:S01]  /*84e0*/  VIADD R5, R16, UR5 ;  /* 0x0000000510057c36 */ /* 0x000fe20008000000 */
[----:B------:R-:W-:Y:S02]  /*84f0*/  LEA.HI.X.SX32 R7, R15, R2, 0x2, P1 ;  /* 0x000000020f077211 */ /* 0x000fe400008f16ff */
[----:B------:R-:W-:Y:S01]  /*8500*/  ISETP.LT.AND P1, PT, R0, R123, !P0 ;  /* 0x0000007b0000720c */ /* 0x000fe20004721270 */
[----:B------:R-:W-:Y:S01]  /*8510*/  VIADD R0, R4, 0x3f ;  /* 0x0000003f04007836 */ /* 0x000fe20000000000 */
[----:B------:R-:W-:-:S03]  /*8520*/  LEA R14, P6, R16, R3, 0x2 ;  /* 0x00000003100e7211 */ /* 0x000fc600078c10ff */
[----:B------:R2:W-:Y:S01]  /*8530*/  @P4 STG.E desc[UR16][R12.64], R25 ;  /* 0x000000190c004986 */ /* 0x0005e2000c101910 */
[----:B------:R-:W-:Y:S02]  /*8540*/  ISETP.LT.AND P0, PT, R0, R123, !P0 ;  /* 0x0000007b0000720c */ /* 0x000fe40004701270 */
[-C--:B------:R-:W-:Y:S01]  /*8550*/  LEA.HI.X.SX32 R15, R16, R2.reuse, 0x2, P6 ;  /* 0x00000002100f7211 */ /* 0x080fe200030f16ff */
[C---:B------:R-:W-:Y:S01]  /*8560*/  VIADD R16, R5.reuse, UR5 ;  /* 0x0000000505107c36 */ /* 0x040fe20008000000 */
[CC--:B-1----:R-:W-:Y:S01]  /*8570*/  LEA R10, P6, R5.reuse, R3.reuse, 0x2 ;  /* 0x00000003050a7211 */ /* 0x0c2fe200078c10ff */
[----:B------:R2:W-:Y:S03]  /*8580*/  @P3 STG.E desc[UR16][R6.64], R34 ;  /* 0x0000002206003986 */ /* 0x0005e6000c101910 */
[----:B------:R-:W-:Y:S01]  /*8590*/  LEA.HI.X.SX32 R11, R5, R2, 0x2, P6 ;  /* 0x00000002050b7211 */ /* 0x000fe200030f16ff */
[----:B------:R2:W-:Y:S01]  /*85a0*/  @P2 STG.E desc[UR16][R14.64], R26 ;  /* 0x0000001a0e002986 */ /* 0x0005e2000c101910 */
[----:B------:R-:W-:-:S03]  /*85b0*/  LEA R4, P6, R16, R3, 0x2 ;  /* 0x0000000310047211 */ /* 0x000fc600078c10ff */
[----:B------:R2:W-:Y:S01]  /*85c0*/  @P1 STG.E desc[UR16][R10.64], R35 ;  /* 0x000000230a001986 */ /* 0x0005e2000c101910 */
[----:B------:R-:W-:Y:S01]  /*85d0*/  LEA.HI.X.SX32 R5, R16, R2, 0x2, P6 ;  /* 0x0000000210057211 */ /* 0x000fe200030f16ff */
[----:B------:R-:W-:Y:S08]  /*85e0*/  @!P0 EXIT ;  /* 0x000000000000894d */ /* 0x000ff00003800000 */
[----:B------:R-:W-:Y:S01]  /*85f0*/  STG.E desc[UR16][R4.64], R27 ;  /* 0x0000001b04007986 */ /* 0x000fe2000c101910 */
[----:B------:R-:W-:Y:S05]  /*8600*/  EXIT ;  /* 0x000000000000794d */ /* 0x000fea0003800000 */
.L_x_2:
[----:B------:R-:W-:-:S00]  /*8610*/  BRA `(.L_x_2) ;  /* 0xfffffffc00fc7947 */ /* 0x000fc0000383ffff */
[----:B------:R-:W-:-:S00]  /*8620*/  NOP ;  /* 0x0000000000007918 */ /* 0x000fc00000000000 */
        /* <DEDUP_REMOVED lines=13> */
.L_x_3:


//--------------------- .nv.shared.matmul_kernel  --------------------------
	.section	.nv.shared.matmul_kernel,"aw",@nobits
	.sectionflags	@""
	.align	16
	.zero		1024


//--------------------- .nv.shared.reserved.0     --------------------------
	.section	.nv.shared.reserved.0,"aw",@nobits
	.weak		__nv_reservedSMEM_offset_0_alias
	.size		__nv_reservedSMEM_offset_0_alias, 0, 0
	.other		__nv_reservedSMEM_offset_0_alias,@"STO_CUDA_RESERVED_SHARED STV_DEFAULT"
__nv_reservedSMEM_offset_0_alias:
	.zero		0


//--------------------- .nv.constant0.matmul_kernel --------------------------
	.section	.nv.constant0.matmul_kernel,"a",@progbits
	.sectionflags	@""
	.align	4
.nv.constant0.matmul_kernel:
	.zero		608


//--------------------- SYMBOLS --------------------------

	.type		.nv.reservedSmem.offset0,@object
	.size		.nv.reservedSmem.offset0,0x4
